//
// Generated by NVIDIA NVVM Compiler
//
// Compiler Build ID: CL-36424714
// Cuda compilation tools, release 13.0, V13.0.88
// Based on NVVM 20.0.0
//

.version 9.0
.target sm_100
.address_size 64

	// .globl	_Z10GridKernel9DataFrameS_Pj

.visible .entry _Z10GridKernel9DataFrameS_Pj(
	.param .align 8 .b8 _Z10GridKernel9DataFrameS_Pj_param_0[16],
	.param .align 8 .b8 _Z10GridKernel9DataFrameS_Pj_param_1[16],
	.param .u64 .ptr .align 1 _Z10GridKernel9DataFrameS_Pj_param_2
)
{
	.local .align 16 .b8 	__local_depot0[16384];
	.reg .b64 	%SP;
	.reg .b64 	%SPL;
	.reg .pred 	%p<94>;
	.reg .b32 	%r<272>;
	.reg .b32 	%f<112>;
	.reg .b64 	%rd<107>;

	mov.u64 	%SPL, __local_depot0;
	ld.param.u64 	%rd26, [_Z10GridKernel9DataFrameS_Pj_param_1+8];
	ld.param.v2.u32 	{%r3, %r4}, [_Z10GridKernel9DataFrameS_Pj_param_0];
	ld.param.u64 	%rd28, [_Z10GridKernel9DataFrameS_Pj_param_0+8];
	ld.param.v2.u32 	{%r73, %r74}, [_Z10GridKernel9DataFrameS_Pj_param_1];
	ld.param.u64 	%rd29, [_Z10GridKernel9DataFrameS_Pj_param_2];
	cvta.to.global.u64 	%rd1, %rd29;
	add.u64 	%rd2, %SPL, 0;
	mov.u32 	%r75, %ctaid.x;
	mov.u32 	%r76, %ntid.x;
	mov.u32 	%r77, %tid.x;
	mad.lo.s32 	%r78, %r75, %r76, %r77;
	add.s32 	%r1, %r78, -64;
	mov.u32 	%r79, %ctaid.y;
	mov.u32 	%r80, %ntid.y;
	mov.u32 	%r81, %tid.y;
	mad.lo.s32 	%r82, %r79, %r80, %r81;
	add.s32 	%r2, %r82, -64;
	cvta.to.global.u64 	%rd3, %rd28;
	mov.b64 	%rd103, -1;
	mov.u64 	%rd102, %rd2;
$L__BB0_1:
	mov.b32 	%r83, 0;
	st.local.u32 	[%rd102], %r83;
	add.s64 	%rd103, %rd103, 1;
	add.s64 	%rd102, %rd102, 4;
	setp.lt.u64 	%p1, %rd103, 4095;
	@%p1 bra 	$L__BB0_1;
	setp.lt.s32 	%p2, %r4, 1;
	@%p2 bra 	$L__BB0_82;
	setp.lt.s32 	%p3, %r3, 1;
	cvt.rn.f32.s32 	%f1, %r1;
	cvt.rn.f32.s32 	%f2, %r2;
	@%p3 bra 	$L__BB0_66;
	setp.ne.s32 	%p16, %r3, 1;
	@%p16 bra 	$L__BB0_45;
	and.b32  	%r5, %r4, 7;
	setp.lt.u32 	%p30, %r4, 8;
	mov.b32 	%r262, 0;
	@%p30 bra 	$L__BB0_24;
	and.b32  	%r262, %r4, 2147483640;
	mul.f32 	%f3, %f2, %f2;
	neg.s32 	%r260, %r262;
	add.s64 	%rd104, %rd3, 16;
$L__BB0_7:
	.pragma "nounroll";
	ld.global.f32 	%f58, [%rd104+-16];
	sub.f32 	%f59, %f1, %f58;
	fma.rn.f32 	%f60, %f59, %f59, %f3;
	cvt.rni.s32.f32 	%r157, %f60;
	shr.s32 	%r158, %r157, 31;
	shr.u32 	%r159, %r158, 30;
	add.s32 	%r160, %r157, %r159;
	shr.s32 	%r9, %r160, 2;
	setp.gt.u32 	%p31, %r9, 4095;
	@%p31 bra 	$L__BB0_9;
	mul.wide.u32 	%rd64, %r9, 4;
	add.s64 	%rd65, %rd2, %rd64;
	ld.local.u32 	%r161, [%rd65];
	add.s32 	%r162, %r161, 1;
	st.local.u32 	[%rd65], %r162;
$L__BB0_9:
	ld.global.f32 	%f61, [%rd104+-12];
	sub.f32 	%f62, %f1, %f61;
	fma.rn.f32 	%f63, %f62, %f62, %f3;
	cvt.rni.s32.f32 	%r163, %f63;
	shr.s32 	%r164, %r163, 31;
	shr.u32 	%r165, %r164, 30;
	add.s32 	%r166, %r163, %r165;
	shr.s32 	%r10, %r166, 2;
	setp.gt.u32 	%p32, %r10, 4095;
	@%p32 bra 	$L__BB0_11;
	mul.wide.u32 	%rd66, %r10, 4;
	add.s64 	%rd67, %rd2, %rd66;
	ld.local.u32 	%r167, [%rd67];
	add.s32 	%r168, %r167, 1;
	st.local.u32 	[%rd67], %r168;
$L__BB0_11:
	ld.global.f32 	%f64, [%rd104+-8];
	sub.f32 	%f65, %f1, %f64;
	fma.rn.f32 	%f66, %f65, %f65, %f3;
	cvt.rni.s32.f32 	%r169, %f66;
	shr.s32 	%r170, %r169, 31;
	shr.u32 	%r171, %r170, 30;
	add.s32 	%r172, %r169, %r171;
	shr.s32 	%r11, %r172, 2;
	setp.gt.u32 	%p33, %r11, 4095;
	@%p33 bra 	$L__BB0_13;
	mul.wide.u32 	%rd68, %r11, 4;
	add.s64 	%rd69, %rd2, %rd68;
	ld.local.u32 	%r173, [%rd69];
	add.s32 	%r174, %r173, 1;
	st.local.u32 	[%rd69], %r174;
$L__BB0_13:
	ld.global.f32 	%f67, [%rd104+-4];
	sub.f32 	%f68, %f1, %f67;
	fma.rn.f32 	%f69, %f68, %f68, %f3;
	cvt.rni.s32.f32 	%r175, %f69;
	shr.s32 	%r176, %r175, 31;
	shr.u32 	%r177, %r176, 30;
	add.s32 	%r178, %r175, %r177;
	shr.s32 	%r12, %r178, 2;
	setp.gt.u32 	%p34, %r12, 4095;
	@%p34 bra 	$L__BB0_15;
	mul.wide.u32 	%rd70, %r12, 4;
	add.s64 	%rd71, %rd2, %rd70;
	ld.local.u32 	%r179, [%rd71];
	add.s32 	%r180, %r179, 1;
	st.local.u32 	[%rd71], %r180;
$L__BB0_15:
	ld.global.f32 	%f70, [%rd104];
	sub.f32 	%f71, %f1, %f70;
	fma.rn.f32 	%f72, %f71, %f71, %f3;
	cvt.rni.s32.f32 	%r181, %f72;
	shr.s32 	%r182, %r181, 31;
	shr.u32 	%r183, %r182, 30;
	add.s32 	%r184, %r181, %r183;
	shr.s32 	%r13, %r184, 2;
	setp.gt.u32 	%p35, %r13, 4095;
	@%p35 bra 	$L__BB0_17;
	mul.wide.u32 	%rd72, %r13, 4;
	add.s64 	%rd73, %rd2, %rd72;
	ld.local.u32 	%r185, [%rd73];
	add.s32 	%r186, %r185, 1;
	st.local.u32 	[%rd73], %r186;
$L__BB0_17:
	ld.global.f32 	%f73, [%rd104+4];
	sub.f32 	%f74, %f1, %f73;
	fma.rn.f32 	%f75, %f74, %f74, %f3;
	cvt.rni.s32.f32 	%r187, %f75;
	shr.s32 	%r188, %r187, 31;
	shr.u32 	%r189, %r188, 30;
	add.s32 	%r190, %r187, %r189;
	shr.s32 	%r14, %r190, 2;
	setp.gt.u32 	%p36, %r14, 4095;
	@%p36 bra 	$L__BB0_19;
	mul.wide.u32 	%rd74, %r14, 4;
	add.s64 	%rd75, %rd2, %rd74;
	ld.local.u32 	%r191, [%rd75];
	add.s32 	%r192, %r191, 1;
	st.local.u32 	[%rd75], %r192;
$L__BB0_19:
	ld.global.f32 	%f76, [%rd104+8];
	sub.f32 	%f77, %f1, %f76;
	fma.rn.f32 	%f78, %f77, %f77, %f3;
	cvt.rni.s32.f32 	%r193, %f78;
	shr.s32 	%r194, %r193, 31;
	shr.u32 	%r195, %r194, 30;
	add.s32 	%r196, %r193, %r195;
	shr.s32 	%r15, %r196, 2;
	setp.gt.u32 	%p37, %r15, 4095;
	@%p37 bra 	$L__BB0_21;
	mul.wide.u32 	%rd76, %r15, 4;
	add.s64 	%rd77, %rd2, %rd76;
	ld.local.u32 	%r197, [%rd77];
	add.s32 	%r198, %r197, 1;
	st.local.u32 	[%rd77], %r198;
$L__BB0_21:
	ld.global.f32 	%f79, [%rd104+12];
	sub.f32 	%f80, %f1, %f79;
	fma.rn.f32 	%f81, %f80, %f80, %f3;
	cvt.rni.s32.f32 	%r199, %f81;
	shr.s32 	%r200, %r199, 31;
	shr.u32 	%r201, %r200, 30;
	add.s32 	%r202, %r199, %r201;
	shr.s32 	%r16, %r202, 2;
	setp.gt.u32 	%p38, %r16, 4095;
	@%p38 bra 	$L__BB0_23;
	mul.wide.u32 	%rd78, %r16, 4;
	add.s64 	%rd79, %rd2, %rd78;
	ld.local.u32 	%r203, [%rd79];
	add.s32 	%r204, %r203, 1;
	st.local.u32 	[%rd79], %r204;
$L__BB0_23:
	add.s32 	%r260, %r260, 8;
	add.s64 	%rd104, %rd104, 32;
	setp.ne.s32 	%p39, %r260, 0;
	@%p39 bra 	$L__BB0_7;
$L__BB0_24:
	setp.eq.s32 	%p40, %r5, 0;
	@%p40 bra 	$L__BB0_82;
	and.b32  	%r19, %r4, 3;
	setp.lt.u32 	%p41, %r5, 4;
	@%p41 bra 	$L__BB0_35;
	mul.wide.u32 	%rd80, %r262, 4;
	add.s64 	%rd11, %rd3, %rd80;
	ld.global.f32 	%f82, [%rd11];
	sub.f32 	%f83, %f1, %f82;
	mul.f32 	%f4, %f2, %f2;
	fma.rn.f32 	%f84, %f83, %f83, %f4;
	cvt.rni.s32.f32 	%r205, %f84;
	shr.s32 	%r206, %r205, 31;
	shr.u32 	%r207, %r206, 30;
	add.s32 	%r208, %r205, %r207;
	shr.s32 	%r20, %r208, 2;
	setp.gt.u32 	%p42, %r20, 4095;
	@%p42 bra 	$L__BB0_28;
	mul.wide.u32 	%rd81, %r20, 4;
	add.s64 	%rd82, %rd2, %rd81;
	ld.local.u32 	%r209, [%rd82];
	add.s32 	%r210, %r209, 1;
	st.local.u32 	[%rd82], %r210;
$L__BB0_28:
	ld.global.f32 	%f85, [%rd11+4];
	sub.f32 	%f86, %f1, %f85;
	fma.rn.f32 	%f87, %f86, %f86, %f4;
	cvt.rni.s32.f32 	%r211, %f87;
	shr.s32 	%r212, %r211, 31;
	shr.u32 	%r213, %r212, 30;
	add.s32 	%r214, %r211, %r213;
	shr.s32 	%r21, %r214, 2;
	setp.gt.u32 	%p43, %r21, 4095;
	@%p43 bra 	$L__BB0_30;
	mul.wide.u32 	%rd83, %r21, 4;
	add.s64 	%rd84, %rd2, %rd83;
	ld.local.u32 	%r215, [%rd84];
	add.s32 	%r216, %r215, 1;
	st.local.u32 	[%rd84], %r216;
$L__BB0_30:
	ld.global.f32 	%f88, [%rd11+8];
	sub.f32 	%f89, %f1, %f88;
	fma.rn.f32 	%f90, %f89, %f89, %f4;
	cvt.rni.s32.f32 	%r217, %f90;
	shr.s32 	%r218, %r217, 31;
	shr.u32 	%r219, %r218, 30;
	add.s32 	%r220, %r217, %r219;
	shr.s32 	%r22, %r220, 2;
	setp.gt.u32 	%p44, %r22, 4095;
	@%p44 bra 	$L__BB0_32;
	mul.wide.u32 	%rd85, %r22, 4;
	add.s64 	%rd86, %rd2, %rd85;
	ld.local.u32 	%r221, [%rd86];
	add.s32 	%r222, %r221, 1;
	st.local.u32 	[%rd86], %r222;
$L__BB0_32:
	ld.global.f32 	%f91, [%rd11+12];
	sub.f32 	%f92, %f1, %f91;
	fma.rn.f32 	%f93, %f92, %f92, %f4;
	cvt.rni.s32.f32 	%r223, %f93;
	shr.s32 	%r224, %r223, 31;
	shr.u32 	%r225, %r224, 30;
	add.s32 	%r226, %r223, %r225;
	shr.s32 	%r23, %r226, 2;
	setp.gt.u32 	%p45, %r23, 4095;
	@%p45 bra 	$L__BB0_34;
	mul.wide.u32 	%rd87, %r23, 4;
	add.s64 	%rd88, %rd2, %rd87;
	ld.local.u32 	%r227, [%rd88];
	add.s32 	%r228, %r227, 1;
	st.local.u32 	[%rd88], %r228;
$L__BB0_34:
	add.s32 	%r262, %r262, 4;
$L__BB0_35:
	setp.eq.s32 	%p46, %r19, 0;
	@%p46 bra 	$L__BB0_82;
	setp.eq.s32 	%p47, %r19, 1;
	@%p47 bra 	$L__BB0_42;
	mul.wide.u32 	%rd89, %r262, 4;
	add.s64 	%rd12, %rd3, %rd89;
	ld.global.f32 	%f94, [%rd12];
	sub.f32 	%f95, %f1, %f94;
	mul.f32 	%f5, %f2, %f2;
	fma.rn.f32 	%f96, %f95, %f95, %f5;
	cvt.rni.s32.f32 	%r229, %f96;
	shr.s32 	%r230, %r229, 31;
	shr.u32 	%r231, %r230, 30;
	add.s32 	%r232, %r229, %r231;
	shr.s32 	%r26, %r232, 2;
	setp.gt.u32 	%p48, %r26, 4095;
	@%p48 bra 	$L__BB0_39;
	mul.wide.u32 	%rd90, %r26, 4;
	add.s64 	%rd91, %rd2, %rd90;
	ld.local.u32 	%r233, [%rd91];
	add.s32 	%r234, %r233, 1;
	st.local.u32 	[%rd91], %r234;
$L__BB0_39:
	ld.global.f32 	%f97, [%rd12+4];
	sub.f32 	%f98, %f1, %f97;
	fma.rn.f32 	%f99, %f98, %f98, %f5;
	cvt.rni.s32.f32 	%r235, %f99;
	shr.s32 	%r236, %r235, 31;
	shr.u32 	%r237, %r236, 30;
	add.s32 	%r238, %r235, %r237;
	shr.s32 	%r27, %r238, 2;
	setp.gt.u32 	%p49, %r27, 4095;
	@%p49 bra 	$L__BB0_41;
	mul.wide.u32 	%rd92, %r27, 4;
	add.s64 	%rd93, %rd2, %rd92;
	ld.local.u32 	%r239, [%rd93];
	add.s32 	%r240, %r239, 1;
	st.local.u32 	[%rd93], %r240;
$L__BB0_41:
	add.s32 	%r262, %r262, 2;
$L__BB0_42:
	and.b32  	%r241, %r4, 1;
	setp.eq.b32 	%p50, %r241, 1;
	not.pred 	%p51, %p50;
	@%p51 bra 	$L__BB0_82;
	mul.wide.u32 	%rd94, %r262, 4;
	add.s64 	%rd95, %rd3, %rd94;
	ld.global.f32 	%f100, [%rd95];
	sub.f32 	%f101, %f1, %f100;
	mul.f32 	%f102, %f2, %f2;
	fma.rn.f32 	%f103, %f101, %f101, %f102;
	cvt.rni.s32.f32 	%r242, %f103;
	shr.s32 	%r243, %r242, 31;
	shr.u32 	%r244, %r243, 30;
	add.s32 	%r245, %r242, %r244;
	shr.s32 	%r30, %r245, 2;
	setp.gt.u32 	%p52, %r30, 4095;
	@%p52 bra 	$L__BB0_82;
	mul.wide.u32 	%rd96, %r30, 4;
	add.s64 	%rd97, %rd2, %rd96;
	ld.local.u32 	%r246, [%rd97];
	add.s32 	%r247, %r246, 1;
	st.local.u32 	[%rd97], %r247;
	bra.uni 	$L__BB0_82;
$L__BB0_45:
	and.b32  	%r31, %r4, 3;
	setp.lt.u32 	%p17, %r4, 4;
	mov.b32 	%r269, 0;
	@%p17 bra 	$L__BB0_56;
	and.b32  	%r269, %r4, 2147483644;
	neg.s32 	%r267, %r269;
	shl.b32 	%r34, %r3, 2;
	shl.b32 	%r265, %r3, 1;
	mul.lo.s32 	%r264, %r3, 3;
	add.s64 	%rd105, %rd3, 4;
	mul.wide.u32 	%rd14, %r34, 4;
	mov.u32 	%r266, %r3;
$L__BB0_47:
	.pragma "nounroll";
	ld.global.f32 	%f16, [%rd105];
	ld.global.f32 	%f17, [%rd105+-4];
	sub.f32 	%f18, %f1, %f17;
	sub.f32 	%f19, %f2, %f16;
	mul.f32 	%f20, %f19, %f19;
	fma.rn.f32 	%f21, %f18, %f18, %f20;
	cvt.rni.s32.f32 	%r111, %f21;
	shr.s32 	%r112, %r111, 31;
	shr.u32 	%r113, %r112, 30;
	add.s32 	%r114, %r111, %r113;
	shr.s32 	%r41, %r114, 2;
	setp.gt.u32 	%p18, %r41, 4095;
	@%p18 bra 	$L__BB0_49;
	mul.wide.u32 	%rd38, %r41, 4;
	add.s64 	%rd39, %rd2, %rd38;
	ld.local.u32 	%r115, [%rd39];
	add.s32 	%r116, %r115, 1;
	st.local.u32 	[%rd39], %r116;
$L__BB0_49:
	mul.wide.u32 	%rd40, %r266, 4;
	add.s64 	%rd41, %rd3, %rd40;
	ld.global.f32 	%f22, [%rd41+4];
	ld.global.f32 	%f23, [%rd41];
	sub.f32 	%f24, %f1, %f23;
	sub.f32 	%f25, %f2, %f22;
	mul.f32 	%f26, %f25, %f25;
	fma.rn.f32 	%f27, %f24, %f24, %f26;
	cvt.rni.s32.f32 	%r117, %f27;
	shr.s32 	%r118, %r117, 31;
	shr.u32 	%r119, %r118, 30;
	add.s32 	%r120, %r117, %r119;
	shr.s32 	%r42, %r120, 2;
	setp.gt.u32 	%p19, %r42, 4095;
	@%p19 bra 	$L__BB0_51;
	mul.wide.u32 	%rd42, %r42, 4;
	add.s64 	%rd43, %rd2, %rd42;
	ld.local.u32 	%r121, [%rd43];
	add.s32 	%r122, %r121, 1;
	st.local.u32 	[%rd43], %r122;
$L__BB0_51:
	mul.wide.u32 	%rd44, %r265, 4;
	add.s64 	%rd45, %rd3, %rd44;
	ld.global.f32 	%f28, [%rd45+4];
	ld.global.f32 	%f29, [%rd45];
	sub.f32 	%f30, %f1, %f29;
	sub.f32 	%f31, %f2, %f28;
	mul.f32 	%f32, %f31, %f31;
	fma.rn.f32 	%f33, %f30, %f30, %f32;
	cvt.rni.s32.f32 	%r123, %f33;
	shr.s32 	%r124, %r123, 31;
	shr.u32 	%r125, %r124, 30;
	add.s32 	%r126, %r123, %r125;
	shr.s32 	%r43, %r126, 2;
	setp.gt.u32 	%p20, %r43, 4095;
	@%p20 bra 	$L__BB0_53;
	mul.wide.u32 	%rd46, %r43, 4;
	add.s64 	%rd47, %rd2, %rd46;
	ld.local.u32 	%r127, [%rd47];
	add.s32 	%r128, %r127, 1;
	st.local.u32 	[%rd47], %r128;
$L__BB0_53:
	mul.wide.u32 	%rd48, %r264, 4;
	add.s64 	%rd49, %rd3, %rd48;
	ld.global.f32 	%f34, [%rd49+4];
	ld.global.f32 	%f35, [%rd49];
	sub.f32 	%f36, %f1, %f35;
	sub.f32 	%f37, %f2, %f34;
	mul.f32 	%f38, %f37, %f37;
	fma.rn.f32 	%f39, %f36, %f36, %f38;
	cvt.rni.s32.f32 	%r129, %f39;
	shr.s32 	%r130, %r129, 31;
	shr.u32 	%r131, %r130, 30;
	add.s32 	%r132, %r129, %r131;
	shr.s32 	%r44, %r132, 2;
	setp.gt.u32 	%p21, %r44, 4095;
	@%p21 bra 	$L__BB0_55;
	mul.wide.u32 	%rd50, %r44, 4;
	add.s64 	%rd51, %rd2, %rd50;
	ld.local.u32 	%r133, [%rd51];
	add.s32 	%r134, %r133, 1;
	st.local.u32 	[%rd51], %r134;
$L__BB0_55:
	add.s32 	%r267, %r267, 4;
	add.s32 	%r266, %r266, %r34;
	add.s32 	%r265, %r265, %r34;
	add.s32 	%r264, %r264, %r34;
	add.s64 	%rd105, %rd105, %rd14;
	setp.ne.s32 	%p22, %r267, 0;
	@%p22 bra 	$L__BB0_47;
$L__BB0_56:
	setp.eq.s32 	%p23, %r31, 0;
	@%p23 bra 	$L__BB0_82;
	setp.eq.s32 	%p24, %r31, 1;
	@%p24 bra 	$L__BB0_63;
	mul.lo.s32 	%r50, %r269, %r3;
	mul.wide.u32 	%rd52, %r50, 4;
	add.s64 	%rd53, %rd3, %rd52;
	ld.global.f32 	%f40, [%rd53+4];
	ld.global.f32 	%f41, [%rd53];
	sub.f32 	%f42, %f1, %f41;
	sub.f32 	%f43, %f2, %f40;
	mul.f32 	%f44, %f43, %f43;
	fma.rn.f32 	%f45, %f42, %f42, %f44;
	cvt.rni.s32.f32 	%r135, %f45;
	shr.s32 	%r136, %r135, 31;
	shr.u32 	%r137, %r136, 30;
	add.s32 	%r138, %r135, %r137;
	shr.s32 	%r51, %r138, 2;
	setp.gt.u32 	%p25, %r51, 4095;
	@%p25 bra 	$L__BB0_60;
	mul.wide.u32 	%rd54, %r51, 4;
	add.s64 	%rd55, %rd2, %rd54;
	ld.local.u32 	%r139, [%rd55];
	add.s32 	%r140, %r139, 1;
	st.local.u32 	[%rd55], %r140;
$L__BB0_60:
	add.s32 	%r141, %r50, %r3;
	mul.wide.u32 	%rd56, %r141, 4;
	add.s64 	%rd57, %rd3, %rd56;
	ld.global.f32 	%f46, [%rd57+4];
	ld.global.f32 	%f47, [%rd57];
	sub.f32 	%f48, %f1, %f47;
	sub.f32 	%f49, %f2, %f46;
	mul.f32 	%f50, %f49, %f49;
	fma.rn.f32 	%f51, %f48, %f48, %f50;
	cvt.rni.s32.f32 	%r142, %f51;
	shr.s32 	%r143, %r142, 31;
	shr.u32 	%r144, %r143, 30;
	add.s32 	%r145, %r142, %r144;
	shr.s32 	%r52, %r145, 2;
	setp.gt.u32 	%p26, %r52, 4095;
	@%p26 bra 	$L__BB0_62;
	mul.wide.u32 	%rd58, %r52, 4;
	add.s64 	%rd59, %rd2, %rd58;
	ld.local.u32 	%r146, [%rd59];
	add.s32 	%r147, %r146, 1;
	st.local.u32 	[%rd59], %r147;
$L__BB0_62:
	add.s32 	%r269, %r269, 2;
$L__BB0_63:
	and.b32  	%r148, %r4, 1;
	setp.eq.b32 	%p27, %r148, 1;
	not.pred 	%p28, %p27;
	@%p28 bra 	$L__BB0_82;
	mul.lo.s32 	%r149, %r269, %r3;
	mul.wide.u32 	%rd60, %r149, 4;
	add.s64 	%rd61, %rd3, %rd60;
	ld.global.f32 	%f52, [%rd61+4];
	ld.global.f32 	%f53, [%rd61];
	sub.f32 	%f54, %f1, %f53;
	sub.f32 	%f55, %f2, %f52;
	mul.f32 	%f56, %f55, %f55;
	fma.rn.f32 	%f57, %f54, %f54, %f56;
	cvt.rni.s32.f32 	%r150, %f57;
	shr.s32 	%r151, %r150, 31;
	shr.u32 	%r152, %r151, 30;
	add.s32 	%r153, %r150, %r152;
	shr.s32 	%r55, %r153, 2;
	setp.gt.u32 	%p29, %r55, 4095;
	@%p29 bra 	$L__BB0_82;
	mul.wide.u32 	%rd62, %r55, 4;
	add.s64 	%rd63, %rd2, %rd62;
	ld.local.u32 	%r154, [%rd63];
	add.s32 	%r155, %r154, 1;
	st.local.u32 	[%rd63], %r155;
	bra.uni 	$L__BB0_82;
$L__BB0_66:
	and.b32  	%r56, %r4, 7;
	setp.lt.u32 	%p4, %r4, 8;
	@%p4 bra 	$L__BB0_71;
	mul.f32 	%f8, %f2, %f2;
	fma.rn.f32 	%f9, %f1, %f1, %f8;
	cvt.rni.s32.f32 	%r84, %f9;
	shr.s32 	%r85, %r84, 31;
	shr.u32 	%r86, %r85, 30;
	add.s32 	%r87, %r84, %r86;
	shr.s32 	%r57, %r87, 2;
	mul.wide.u32 	%rd31, %r57, 4;
	add.s64 	%rd17, %rd2, %rd31;
	and.b32  	%r88, %r4, 2147483640;
	neg.s32 	%r270, %r88;
$L__BB0_68:
	.pragma "nounroll";
	setp.gt.u32 	%p5, %r57, 4095;
	@%p5 bra 	$L__BB0_70;
	ld.local.u32 	%r89, [%rd17];
	add.s32 	%r90, %r89, 8;
	st.local.u32 	[%rd17], %r90;
$L__BB0_70:
	add.s32 	%r270, %r270, 8;
	setp.eq.s32 	%p6, %r270, 0;
	@%p6 bra 	$L__BB0_71;
	bra.uni 	$L__BB0_68;
$L__BB0_71:
	setp.eq.s32 	%p7, %r56, 0;
	@%p7 bra 	$L__BB0_82;
	and.b32  	%r59, %r4, 3;
	setp.lt.u32 	%p8, %r56, 4;
	@%p8 bra 	$L__BB0_75;
	mul.f32 	%f10, %f2, %f2;
	fma.rn.f32 	%f11, %f1, %f1, %f10;
	cvt.rni.s32.f32 	%r91, %f11;
	shr.s32 	%r92, %r91, 31;
	shr.u32 	%r93, %r92, 30;
	add.s32 	%r94, %r91, %r93;
	shr.s32 	%r60, %r94, 2;
	setp.gt.u32 	%p9, %r60, 4095;
	@%p9 bra 	$L__BB0_75;
	mul.wide.u32 	%rd32, %r60, 4;
	add.s64 	%rd33, %rd2, %rd32;
	ld.local.u32 	%r95, [%rd33];
	add.s32 	%r96, %r95, 4;
	st.local.u32 	[%rd33], %r96;
$L__BB0_75:
	setp.eq.s32 	%p10, %r59, 0;
	@%p10 bra 	$L__BB0_82;
	setp.eq.s32 	%p11, %r59, 1;
	@%p11 bra 	$L__BB0_79;
	mul.f32 	%f12, %f2, %f2;
	fma.rn.f32 	%f13, %f1, %f1, %f12;
	cvt.rni.s32.f32 	%r97, %f13;
	shr.s32 	%r98, %r97, 31;
	shr.u32 	%r99, %r98, 30;
	add.s32 	%r100, %r97, %r99;
	shr.s32 	%r61, %r100, 2;
	setp.gt.u32 	%p12, %r61, 4095;
	@%p12 bra 	$L__BB0_79;
	mul.wide.u32 	%rd34, %r61, 4;
	add.s64 	%rd35, %rd2, %rd34;
	ld.local.u32 	%r101, [%rd35];
	add.s32 	%r102, %r101, 2;
	st.local.u32 	[%rd35], %r102;
$L__BB0_79:
	and.b32  	%r103, %r4, 1;
	setp.eq.b32 	%p13, %r103, 1;
	not.pred 	%p14, %p13;
	@%p14 bra 	$L__BB0_82;
	mul.f32 	%f14, %f2, %f2;
	fma.rn.f32 	%f15, %f1, %f1, %f14;
	cvt.rni.s32.f32 	%r104, %f15;
	shr.s32 	%r105, %r104, 31;
	shr.u32 	%r106, %r105, 30;
	add.s32 	%r107, %r104, %r106;
	shr.s32 	%r62, %r107, 2;
	setp.gt.u32 	%p15, %r62, 4095;
	@%p15 bra 	$L__BB0_82;
	mul.wide.u32 	%rd36, %r62, 4;
	add.s64 	%rd37, %rd2, %rd36;
	ld.local.u32 	%r108, [%rd37];
	add.s32 	%r109, %r108, 1;
	st.local.u32 	[%rd37], %r109;
$L__BB0_82:
	cvta.to.global.u64 	%rd18, %rd26;
	cvt.rn.f32.s32 	%f6, %r1;
	cvt.rn.f32.s32 	%f7, %r2;
	add.s64 	%rd106, %rd2, 8;
	mov.b32 	%r271, 8;
$L__BB0_83:
	ld.local.u32 	%r249, [%rd106+-8];
	setp.lt.s32 	%p53, %r249, 31;
	@%p53 bra 	$L__BB0_90;
	setp.lt.s32 	%p54, %r73, 1;
	atom.global.add.u32 	%r68, [%rd1], 1;
	setp.ge.s32 	%p55, %r68, %r74;
	mul.lo.s32 	%r250, %r68, %r73;
	mul.wide.s32 	%rd98, %r250, 4;
	add.s64 	%rd21, %rd18, %rd98;
	or.pred  	%p56, %p54, %p55;
	@%p56 bra 	$L__BB0_86;
	st.global.f32 	[%rd21], %f6;
$L__BB0_86:
	setp.ge.s32 	%p57, %r68, %r74;
	setp.lt.s32 	%p58, %r73, 2;
	or.pred  	%p59, %p58, %p57;
	@%p59 bra 	$L__BB0_88;
	st.global.f32 	[%rd21+4], %f7;
$L__BB0_88:
	setp.ge.s32 	%p60, %r68, %r74;
	setp.lt.s32 	%p61, %r73, 3;
	or.pred  	%p62, %p61, %p60;
	@%p62 bra 	$L__BB0_90;
	add.s32 	%r251, %r271, -8;
	cvt.rn.f32.u32 	%f104, %r251;
	sqrt.rn.f32 	%f105, %f104;
	st.global.f32 	[%rd21+8], %f105;
$L__BB0_90:
	ld.local.u32 	%r252, [%rd106+-4];
	setp.lt.s32 	%p63, %r252, 31;
	@%p63 bra 	$L__BB0_97;
	setp.lt.s32 	%p64, %r73, 1;
	atom.global.add.u32 	%r69, [%rd1], 1;
	setp.ge.s32 	%p65, %r69, %r74;
	mul.lo.s32 	%r253, %r69, %r73;
	mul.wide.s32 	%rd99, %r253, 4;
	add.s64 	%rd22, %rd18, %rd99;
	or.pred  	%p66, %p64, %p65;
	@%p66 bra 	$L__BB0_93;
	st.global.f32 	[%rd22], %f6;
$L__BB0_93:
	setp.ge.s32 	%p67, %r69, %r74;
	setp.lt.s32 	%p68, %r73, 2;
	or.pred  	%p69, %p68, %p67;
	@%p69 bra 	$L__BB0_95;
	st.global.f32 	[%rd22+4], %f7;
$L__BB0_95:
	setp.ge.s32 	%p70, %r69, %r74;
	setp.lt.s32 	%p71, %r73, 3;
	or.pred  	%p72, %p71, %p70;
	@%p72 bra 	$L__BB0_97;
	add.s32 	%r254, %r271, -4;
	cvt.rn.f32.u32 	%f106, %r254;
	sqrt.rn.f32 	%f107, %f106;
	st.global.f32 	[%rd22+8], %f107;
$L__BB0_97:
	ld.local.u32 	%r255, [%rd106];
	setp.lt.s32 	%p73, %r255, 31;
	@%p73 bra 	$L__BB0_104;
	setp.lt.s32 	%p74, %r73, 1;
	atom.global.add.u32 	%r70, [%rd1], 1;
	setp.ge.s32 	%p75, %r70, %r74;
	mul.lo.s32 	%r256, %r70, %r73;
	mul.wide.s32 	%rd100, %r256, 4;
	add.s64 	%rd23, %rd18, %rd100;
	or.pred  	%p76, %p74, %p75;
	@%p76 bra 	$L__BB0_100;
	st.global.f32 	[%rd23], %f6;
$L__BB0_100:
	setp.ge.s32 	%p77, %r70, %r74;
	setp.lt.s32 	%p78, %r73, 2;
	or.pred  	%p79, %p78, %p77;
	@%p79 bra 	$L__BB0_102;
	st.global.f32 	[%rd23+4], %f7;
$L__BB0_102:
	setp.ge.s32 	%p80, %r70, %r74;
	setp.lt.s32 	%p81, %r73, 3;
	or.pred  	%p82, %p81, %p80;
	@%p82 bra 	$L__BB0_104;
	cvt.rn.f32.u32 	%f108, %r271;
	sqrt.rn.f32 	%f109, %f108;
	st.global.f32 	[%rd23+8], %f109;
$L__BB0_104:
	ld.local.u32 	%r257, [%rd106+4];
	setp.lt.s32 	%p83, %r257, 31;
	@%p83 bra 	$L__BB0_111;
	setp.lt.s32 	%p84, %r73, 1;
	atom.global.add.u32 	%r71, [%rd1], 1;
	setp.ge.s32 	%p85, %r71, %r74;
	mul.lo.s32 	%r258, %r71, %r73;
	mul.wide.s32 	%rd101, %r258, 4;
	add.s64 	%rd24, %rd18, %rd101;
	or.pred  	%p86, %p84, %p85;
	@%p86 bra 	$L__BB0_107;
	st.global.f32 	[%rd24], %f6;
$L__BB0_107:
	setp.ge.s32 	%p87, %r71, %r74;
	setp.lt.s32 	%p88, %r73, 2;
	or.pred  	%p89, %p88, %p87;
	@%p89 bra 	$L__BB0_109;
	st.global.f32 	[%rd24+4], %f7;
$L__BB0_109:
	setp.ge.s32 	%p90, %r71, %r74;
	setp.lt.s32 	%p91, %r73, 3;
	or.pred  	%p92, %p91, %p90;
	@%p92 bra 	$L__BB0_111;
	add.s32 	%r259, %r271, 4;
	cvt.rn.f32.u32 	%f110, %r259;
	sqrt.rn.f32 	%f111, %f110;
	st.global.f32 	[%rd24+8], %f111;
$L__BB0_111:
	add.s32 	%r271, %r271, 16;
	add.s64 	%rd106, %rd106, 16;
	setp.ne.s32 	%p93, %r271, 16392;
	@%p93 bra 	$L__BB0_83;
	ret;

}


// ===== COMPILED SASS (sm_100) =====

	.target	sm_100

	.elftype	@"ET_EXEC"


//--------------------- .note.nv.tkinfo           --------------------------
	.section	.note.nv.tkinfo,"",@"SHT_NOTE"
	.sectionflags	@"SHF_NOTE_NV_TKINFO"
	.tkinfo
        /*0018*/ 	.word	0x00000002
        /*0030*/ 	.string	""
        /*0030*/ 	.string	"ptxas"
        /*0030*/ 	.string	"Cuda compilation tools, release 13.0, V13.0.88"
        /*0030*/ 	.string	"Build cuda_13.0.r13.0/compiler.36424714_0"
        /*0030*/ 	.string	"-arch sm_100 -m 64 "



//--------------------- .note.nv.cuinfo           --------------------------
	.section	.note.nv.cuinfo,"",@"SHT_NOTE"
	.sectionflags	@"SHF_NOTE_NV_CUINFO"
        /*0018*/ 	.short	0x0002
        /*001a*/ 	.short	0x0064
        /*001c*/ 	.short	0x0082
	.zero		2


//--------------------- .nv.info                  --------------------------
	.section	.nv.info,"",@"SHT_CUDA_INFO"
	.align	4


	//----- nvinfo : EIATTR_REGCOUNT
	.align		4
        /*0000*/ 	.byte	0x04, 0x2f
        /*0002*/ 	.short	(.L_1 - .L_0)
	.align		4
.L_0:
        /*0004*/ 	.word	index@(_Z10GridKernel9DataFrameS_Pj)
        /*0008*/ 	.word	0x0000001b


	//----- nvinfo : EIATTR_FRAME_SIZE
	.align		4
.L_1:
        /*000c*/ 	.byte	0x04, 0x11
        /*000e*/ 	.short	(.L_3 - .L_2)
	.align		4
.L_2:
        /*0010*/ 	.word	index@($__internal_0_$__cuda_sm20_sqrt_rn_f32_slowpath)
        /*0014*/ 	.word	0x00004000


	//----- nvinfo : EIATTR_FRAME_SIZE
	.align		4
.L_3:
        /*0018*/ 	.byte	0x04, 0x11
        /*001a*/ 	.short	(.L_5 - .L_4)
	.align		4
.L_4:
        /*001c*/ 	.word	index@(_Z10GridKernel9DataFrameS_Pj)
        /*0020*/ 	.word	0x00004000


	//----- nvinfo : EIATTR_MIN_STACK_SIZE
	.align		4
.L_5:
        /*0024*/ 	.byte	0x04, 0x12
        /*0026*/ 	.short	(.L_7 - .L_6)
	.align		4
.L_6:
        /*0028*/ 	.word	index@(_Z10GridKernel9DataFrameS_Pj)
        /*002c*/ 	.word	0x00004000
.L_7:


//--------------------- .nv.compat                --------------------------
	.section	.nv.compat,"",@"SHT_CUDA_COMPAT_INFO"
	.align	4
        /*0000*/ 	.byte	0x02, 0x09, 0x00, 0x00, 0x02, 0x02, 0x01, 0x00, 0x02, 0x05, 0x05, 0x00, 0x03, 0x07, 0x01, 0x01
        /*0010*/ 	.byte	0x02, 0x03, 0x00, 0x00, 0x02, 0x06, 0x01, 0x00, 0x04, 0x0b, 0x08, 0x00, 0x01, 0x00, 0x00, 0x00
        /*0020*/ 	.byte	0x00, 0x00, 0x00, 0x00


//--------------------- .nv.info._Z10GridKernel9DataFrameS_Pj --------------------------
	.section	.nv.info._Z10GridKernel9DataFrameS_Pj,"",@"SHT_CUDA_INFO"
	.sectionflags	@""
	.align	4


	//----- nvinfo : EIATTR_CUDA_API_VERSION
	.align		4
        /*0000*/ 	.byte	0x04, 0x37
        /*0002*/ 	.short	(.L_9 - .L_8)
.L_8:
        /*0004*/ 	.word	0x00000082


	//----- nvinfo : EIATTR_KPARAM_INFO
	.align		4
.L_9:
        /*0008*/ 	.byte	0x04, 0x17
        /*000a*/ 	.short	(.L_11 - .L_10)
.L_10:
        /*000c*/ 	.word	0x00000000
        /*0010*/ 	.short	0x0002
        /*0012*/ 	.short	0x0020
        /*0014*/ 	.byte	0x00, 0xf5, 0x21, 0x00


	//----- nvinfo : EIATTR_KPARAM_INFO
	.align		4
.L_11:
        /*0018*/ 	.byte	0x04, 0x17
        /*001a*/ 	.short	(.L_13 - .L_12)
.L_12:
        /*001c*/ 	.word	0x00000000
        /*0020*/ 	.short	0x0001
        /*0022*/ 	.short	0x0010
        /*0024*/ 	.byte	0x00, 0xf0, 0x41, 0x00


	//----- nvinfo : EIATTR_KPARAM_INFO
	.align		4
.L_13:
        /*0028*/ 	.byte	0x04, 0x17
        /*002a*/ 	.short	(.L_15 - .L_14)
.L_14:
        /*002c*/ 	.word	0x00000000
        /*0030*/ 	.short	0x0000
        /*0032*/ 	.short	0x0000
        /*0034*/ 	.byte	0x00, 0xf0, 0x41, 0x00


	//----- nvinfo : EIATTR_SPARSE_MMA_MASK
	.align		4
.L_15:
        /*0038*/ 	.byte	0x03, 0x50
        /*003a*/ 	.short	0x0000


	//----- nvinfo : EIATTR_MAXREG_COUNT
	.align		4
        /*003c*/ 	.byte	0x03, 0x1b
        /*003e*/ 	.short	0x00ff


	//----- nvinfo : EIATTR_MERCURY_ISA_VERSION
	.align		4
        /*0040*/ 	.byte	0x03, 0x5f
        /*0042*/ 	.short	0x0101


	//----- nvinfo : EIATTR_INT_WARP_WIDE_INSTR_OFFSETS
	.align		4
        /*0044*/ 	.byte	0x04, 0x31
        /*0046*/ 	.short	(.L_17 - .L_16)


	//   ....[0]....
.L_16:
        /*0048*/ 	.word	0x00002dc0


	//   ....[1]....
        /*004c*/ 	.word	0x00002e50


	//   ....[2]....
        /*0050*/ 	.word	0x00003070


	//   ....[3]....
        /*0054*/ 	.word	0x00003100


	//   ....[4]....
        /*0058*/ 	.word	0x00003320


	//   ....[5]....
        /*005c*/ 	.word	0x000033b0


	//   ....[6]....
        /*0060*/ 	.word	0x000035c0


	//   ....[7]....
        /*0064*/ 	.word	0x00003650


	//----- nvinfo : EIATTR_VRC_CTA_INIT_COUNT
	.align		4
.L_17:
        /*0068*/ 	.byte	0x02, 0x4a
	.zero		1
	.zero		1


	//----- nvinfo : EIATTR_EXIT_INSTR_OFFSETS
	.align		4
        /*006c*/ 	.byte	0x04, 0x1c
        /*006e*/ 	.short	(.L_19 - .L_18)


	//   ....[0]....
.L_18:
        /*0070*/ 	.word	0x00003860


	//----- nvinfo : EIATTR_CRS_STACK_SIZE
	.align		4
.L_19:
        /*0074*/ 	.byte	0x04, 0x1e
        /*0076*/ 	.short	(.L_21 - .L_20)
.L_20:
        /*0078*/ 	.word	0x00000000


	//----- nvinfo : EIATTR_CBANK_PARAM_SIZE
	.align		4
.L_21:
        /*007c*/ 	.byte	0x03, 0x19
        /*007e*/ 	.short	0x0028


	//----- nvinfo : EIATTR_PARAM_CBANK
	.align		4
        /*0080*/ 	.byte	0x04, 0x0a
        /*0082*/ 	.short	(.L_23 - .L_22)
	.align		4
.L_22:
        /*0084*/ 	.word	index@(.nv.constant0._Z10GridKernel9DataFrameS_Pj)
        /*0088*/ 	.short	0x0380
        /*008a*/ 	.short	0x0028


	//----- nvinfo : EIATTR_SW_WAR
	.align		4
.L_23:
        /*008c*/ 	.byte	0x04, 0x36
        /*008e*/ 	.short	(.L_25 - .L_24)
.L_24:
        /*0090*/ 	.word	0x00000008
.L_25:


//--------------------- .nv.callgraph             --------------------------
	.section	.nv.callgraph,"",@"SHT_CUDA_CALLGRAPH"
	.align	4
	.sectionentsize	8
	.align		4
        /*0000*/ 	.word	0x00000000
	.align		4
        /*0004*/ 	.word	0xffffffff
	.align		4
        /*0008*/ 	.word	0x00000000
	.align		4
        /*000c*/ 	.word	0xfffffffe
	.align		4
        /*0010*/ 	.word	0x00000000
	.align		4
        /*0014*/ 	.word	0xfffffffd
	.align		4
        /*0018*/ 	.word	0x00000000
	.align		4
        /*001c*/ 	.word	0xfffffffc


//--------------------- .text._Z10GridKernel9DataFrameS_Pj --------------------------
	.section	.text._Z10GridKernel9DataFrameS_Pj,"ax",@progbits
	.align	128
        .global         _Z10GridKernel9DataFrameS_Pj
        .type           _Z10GridKernel9DataFrameS_Pj,@function
        .size           _Z10GridKernel9DataFrameS_Pj,(.L_x_68 - _Z10GridKernel9DataFrameS_Pj)
        .other          _Z10GridKernel9DataFrameS_Pj,@"STO_CUDA_ENTRY STV_DEFAULT"
_Z10GridKernel9DataFrameS_Pj:
.text._Z10GridKernel9DataFrameS_Pj:
[----:B------:R-:W0:Y:S01]  /*0000*/  LDC R1, c[0x0][0x37c] ;  /* 0x0000df00ff017b82 */ /* 0x000e220000000800 */
[----:B------:R-:W1:Y:S07]  /*0010*/  S2R R3, SR_TID.X ;  /* 0x0000000000037919 */ /* 0x000e6e0000002100 */
[----:B------:R-:W1:Y:S01]  /*0020*/  S2UR UR4, SR_CTAID.X ;  /* 0x00000000000479c3 */ /* 0x000e620000002500 */
[----:B0-----:R-:W-:Y:S01]  /*0030*/  VIADD R1, R1, 0xffffc000 ;  /* 0xffffc00001017836 */ /* 0x001fe20000000000 */
[----:B------:R-:W0:Y:S01]  /*0040*/  LDCU.64 UR10, c[0x0][0x358] ;  /* 0x00006b00ff0a77ac */ /* 0x000e220008000a00 */
[----:B------:R-:W2:Y:S02]  /*0050*/  S2R R5, SR_TID.Y ;  /* 0x0000000000057919 */ /* 0x000ea40000002200 */
[----:B------:R-:W-:Y:S01]  /*0060*/  VIADD R4, R1, 0x38 ;  /* 0x0000003801047836 */ /* 0x000fe20000000000 */
[----:B------:R3:W-:Y:S02]  /*0070*/  STL.128 [R1], RZ ;  /* 0x000000ff01007387 */ /* 0x0007e40000100c00 */
[----:B------:R-:W1:Y:S02]  /*0080*/  LDC R0, c[0x0][0x360] ;  /* 0x0000d800ff007b82 */ /* 0x000e640000000800 */
[----:B------:R3:W-:Y:S04]  /*0090*/  STL.128 [R1+0x10], RZ ;  /* 0x000010ff01007387 */ /* 0x0007e80000100c00 */
[----:B------:R3:W-:Y:S02]  /*00a0*/  STL.128 [R1+0x20], RZ ;  /* 0x000020ff01007387 */ /* 0x0007e40000100c00 */
[----:B------:R-:W2:Y:S02]  /*00b0*/  S2UR UR5, SR_CTAID.Y ;  /* 0x00000000000579c3 */ /* 0x000ea40000002600 */
[----:B------:R3:W-:Y:S06]  /*00c0*/  STL.64 [R1+0x30], RZ ;  /* 0x000030ff01007387 */ /* 0x0007ec0000100a00 */
[----:B------:R-:W2:Y:S01]  /*00d0*/  LDC R2, c[0x0][0x364] ;  /* 0x0000d900ff027b82 */ /* 0x000ea20000000800 */
[----:B-1----:R-:W-:Y:S01]  /*00e0*/  IMAD R0, R0, UR4, R3 ;  /* 0x0000000400007c24 */ /* 0x002fe2000f8e0203 */
[----:B------:R-:W-:Y:S01]  /*00f0*/  UMOV UR4, URZ ;  /* 0x000000ff00047c82 */ /* 0x000fe20008000000 */
[----:B------:R-:W-:-:S03]  /*0100*/  IMAD.MOV.U32 R3, RZ, RZ, R1 ;  /* 0x000000ffff037224 */ /* 0x000fc600078e0001 */
[----:B------:R-:W-:Y:S01]  /*0110*/  IADD3 R0, PT, PT, R0, -0x40, RZ ;  /* 0xffffffc000007810 */ /* 0x000fe20007ffe0ff */
[----:B--2---:R-:W-:Y:S01]  /*0120*/  IMAD R2, R2, UR5, R5 ;  /* 0x0000000502027c24 */ /* 0x004fe2000f8e0205 */
[----:B------:R-:W-:-:S03]  /*0130*/  UMOV UR5, 0xd ;  /* 0x0000000d00057882 */ /* 0x000fc60000000000 */
[----:B0--3--:R-:W-:-:S07]  /*0140*/  VIADD R2, R2, 0xffffffc0 ;  /* 0xffffffc002027836 */ /* 0x009fce0000000000 */
.L_x_0:
[----:B------:R-:W-:Y:S01]  /*0150*/  UIADD3 UR5, UP0, UPT, UR5, 0x9d, URZ ;  /* 0x0000009d05057890 */ /* 0x000fe2000ff1e0ff */
[----:B------:R-:W-:Y:S03]  /*0160*/  STL [R4], RZ ;  /* 0x000000ff04007387 */ /* 0x000fe60000100800 */
[----:B------:R-:W-:Y:S01]  /*0170*/  UIADD3.X UR4, UPT, UPT, URZ, UR4, URZ, UP0, !UPT ;  /* 0x00000004ff047290 */ /* 0x000fe200087fe4ff */
[----:B------:R-:W-:Y:S01]  /*0180*/  STL [R4+0x4], RZ ;  /* 0x000004ff04007387 */ /* 0x000fe20000100800 */
[----:B------:R-:W-:-:S03]  /*0190*/  UISETP.GE.U32.AND UP0, UPT, UR5, 0xfff, UPT ;  /* 0x00000fff0500788c */ /* 0x000fc6000bf06070 */
[----:B------:R-:W-:Y:S01]  /*01a0*/  STL [R4+0x8], RZ ;  /* 0x000008ff04007387 */ /* 0x000fe20000100800 */
[----:B------:R-:W-:-:S03]  /*01b0*/  UISETP.GE.U32.AND.EX UP0, UPT, UR4, URZ, UPT, UP0 ;  /* 0x000000ff0400728c */ /* 0x000fc6000bf06100 */
[----:B------:R-:W-:Y:S04]  /*01c0*/  STL [R4+0xc], RZ ;  /* 0x00000cff04007387 */ /* 0x000fe80000100800 */
        /* <DEDUP_REMOVED lines=152> */
[----:B------:R0:W-:Y:S02]  /*0b50*/  STL [R4+0x270], RZ ;  /* 0x000270ff04007387 */ /* 0x0001e40000100800 */
[----:B0-----:R-:W-:Y:S01]  /*0b60*/  VIADD R4, R4, 0x274 ;  /* 0x0000027404047836 */ /* 0x001fe20000000000 */
[----:B------:R-:W-:Y:S06]  /*0b70*/  BRA.U !UP0, `(.L_x_0) ;  /* 0xfffffff508747547 */ /* 0x000fec000b83ffff */
[----:B------:R-:W0:Y:S02]  /*0b80*/  LDCU UR6, c[0x0][0x384] ;  /* 0x00007080ff0677ac */ /* 0x000e240008000800 */
[----:B0-----:R-:W-:-:S09]  /*0b90*/  UISETP.GE.AND UP0, UPT, UR6, 0x1, UPT ;  /* 0x000000010600788c */ /* 0x001fd2000bf06270 */
[----:B------:R-:W-:Y:S05]  /*0ba0*/  BRA.U !UP0, `(.L_x_1) ;  /* 0x0000002108587547 */ /* 0x000fea000b800000 */
[----:B------:R-:W0:Y:S01]  /*0bb0*/  LDC R15, c[0x0][0x380] ;  /* 0x0000e000ff0f7b82 */ /* 0x000e220000000800 */
[----:B------:R-:W-:Y:S02]  /*0bc0*/  I2FP.F32.S32 R8, R0 ;  /* 0x0000000000087245 */ /* 0x000fe40000201400 */
[----:B------:R-:W-:Y:S02]  /*0bd0*/  I2FP.F32.S32 R9, R2 ;  /* 0x0000000200097245 */ /* 0x000fe40000201400 */
[----:B0-----:R-:W-:-:S13]  /*0be0*/  ISETP.GE.AND P0, PT, R15, 0x1, PT ;  /* 0x000000010f00780c */ /* 0x001fda0003f06270 */
[----:B------:R-:W-:Y:S05]  /*0bf0*/  @!P0 BRA `(.L_x_2) ;  /* 0x0000001800148947 */ /* 0x000fea0003800000 */
[----:B------:R-:W-:-:S13]  /*0c00*/  ISETP.NE.AND P0, PT, R15, 0x1, PT ;  /* 0x000000010f00780c */ /* 0x000fda0003f05270 */
[----:B------:R-:W-:Y:S05]  /*0c10*/  @P0 BRA `(.L_x_3) ;  /* 0x0000000c00a00947 */ /* 0x000fea0003800000 */
[----:B------:R-:W-:Y:S01]  /*0c20*/  UISETP.GE.U32.AND UP1, UPT, UR6, 0x8, UPT ;  /* 0x000000080600788c */ /* 0x000fe2000bf26070 */
[----:B------:R-:W-:Y:S01]  /*0c30*/  IMAD.MOV.U32 R6, RZ, RZ, RZ ;  /* 0x000000ffff067224 */ /* 0x000fe200078e00ff */
[----:B------:R-:W-:-:S04]  /*0c40*/  ULOP3.LUT UR7, UR6, 0x7, URZ, 0xc0, !UPT ;  /* 0x0000000706077892 */ /* 0x000fc8000f8ec0ff */
[----:B------:R-:W-:-:S03]  /*0c50*/  UISETP.NE.AND UP0, UPT, UR7, URZ, UPT ;  /* 0x000000ff0700728c */ /* 0x000fc6000bf05270 */
[----:B------:R-:W-:Y:S08]  /*0c60*/  BRA.U !UP1, `(.L_x_4) ;  /* 0x0000000509b87547 */ /* 0x000ff0000b800000 */
[----:B------:R-:W0:Y:S01]  /*0c70*/  LDCU.64 UR8, c[0x0][0x388] ;  /* 0x00007100ff0877ac */ /* 0x000e220008000a00 */
[----:B------:R-:W-:Y:S01]  /*0c80*/  FMUL R7, R9, R9 ;  /* 0x0000000909077220 */ /* 0x000fe20000400000 */
[----:B------:R-:W-:-:S06]  /*0c90*/  ULOP3.LUT UR4, UR6, 0x7ffffff8, URZ, 0xc0, !UPT ;  /* 0x7ffffff806047892 */ /* 0x000fcc000f8ec0ff */
[----:B------:R-:W-:Y:S01]  /*0ca0*/  MOV R6, UR4 ;  /* 0x0000000400067c02 */ /* 0x000fe20008000f00 */
[----:B0-----:R-:W-:Y:S02]  /*0cb0*/  UIADD3 UR5, UP1, UPT, UR8, 0x10, URZ ;  /* 0x0000001008057890 */ /* 0x001fe4000ff3e0ff */
[----:B------:R-:W-:Y:S02]  /*0cc0*/  UIADD3 UR8, UPT, UPT, -UR4, URZ, URZ ;  /* 0x000000ff04087290 */ /* 0x000fe4000fffe1ff */
[----:B------:R-:W-:Y:S02]  /*0cd0*/  UIADD3.X UR6, UPT, UPT, URZ, UR9, URZ, UP1, !UPT ;  /* 0x00000009ff067290 */ /* 0x000fe40008ffe4ff */
[----:B------:R-:W-:-:S04]  /*0ce0*/  IMAD.U32 R4, RZ, RZ, UR5 ;  /* 0x00000005ff047e24 */ /* 0x000fc8000f8e00ff */
[----:B------:R-:W-:-:S07]  /*0cf0*/  IMAD.U32 R5, RZ, RZ, UR6 ;  /* 0x00000006ff057e24 */ /* 0x000fce000f8e00ff */
.L_x_5:
[----:B-1----:R-:W2:Y:S04]  /*0d00*/  LDG.E R11, desc[UR10][R4.64+-0x10] ;  /* 0xfffff00a040b7981 */ /* 0x002ea8000c1e1900 */
[----:B------:R-:W3:Y:S04]  /*0d10*/  LDG.E R13, desc[UR10][R4.64+-0xc] ;  /* 0xfffff40a040d7981 */ /* 0x000ee8000c1e1900 */
[----:B------:R-:W4:Y:S04]  /*0d20*/  LDG.E R15, desc[UR10][R4.64+-0x8] ;  /* 0xfffff80a040f7981 */ /* 0x000f28000c1e1900 */
[----:B------:R-:W5:Y:S01]  /*0d30*/  LDG.E R17, desc[UR10][R4.64+-0x4] ;  /* 0xfffffc0a04117981 */ /* 0x000f62000c1e1900 */
[----:B--2---:R-:W-:-:S04]  /*0d40*/  FADD R10, R8, -R11 ;  /* 0x8000000b080a7221 */ /* 0x004fc80000000000 */
[----:B------:R-:W-:-:S06]  /*0d50*/  FFMA R10, R10, R10, R7 ;  /* 0x0000000a0a0a7223 */ /* 0x000fcc0000000007 */
[----:B------:R-:W0:Y:S02]  /*0d60*/  F2I.NTZ R10, R10 ;  /* 0x0000000a000a7305 */ /* 0x000e240000203100 */
[----:B0-----:R-:W-:-:S04]  /*0d70*/  SHF.R.S32.HI R11, RZ, 0x1f, R10 ;  /* 0x0000001fff0b7819 */ /* 0x001fc8000001140a */
[----:B------:R-:W-:-:S04]  /*0d80*/  LEA.HI R11, R11, R10, RZ, 0x2 ;  /* 0x0000000a0b0b7211 */ /* 0x000fc800078f10ff */
[----:B------:R-:W-:-:S04]  /*0d90*/  SHF.R.S32.HI R12, RZ, 0x2, R11 ;  /* 0x00000002ff0c7819 */ /* 0x000fc8000001140b */
[----:B------:R-:W-:-:S13]  /*0da0*/  ISETP.GT.U32.AND P0, PT, R12, 0xfff, PT ;  /* 0x00000fff0c00780c */ /* 0x000fda0003f04070 */
[----:B------:R-:W-:-:S05]  /*0db0*/  @!P0 IMAD R11, R12, 0x4, R3 ;  /* 0x000000040c0b8824 */ /* 0x000fca00078e0203 */
[----:B------:R-:W2:Y:S01]  /*0dc0*/  @!P0 LDL R12, [R11] ;  /* 0x000000000b0c8983 */ /* 0x000ea20000100800 */
[----:B---3--:R-:W-:-:S04]  /*0dd0*/  FADD R14, R8, -R13 ;  /* 0x8000000d080e7221 */ /* 0x008fc80000000000 */
[----:B------:R-:W-:-:S06]  /*0de0*/  FFMA R14, R14, R14, R7 ;  /* 0x0000000e0e0e7223 */ /* 0x000fcc0000000007 */
[----:B------:R-:W0:Y:S02]  /*0df0*/  F2I.NTZ R14, R14 ;  /* 0x0000000e000e7305 */ /* 0x000e240000203100 */
[----:B0-----:R-:W-:-:S04]  /*0e00*/  SHF.R.S32.HI R13, RZ, 0x1f, R14 ;  /* 0x0000001fff0d7819 */ /* 0x001fc8000001140e */
[----:B------:R-:W-:-:S04]  /*0e10*/  LEA.HI R13, R13, R14, RZ, 0x2 ;  /* 0x0000000e0d0d7211 */ /* 0x000fc800078f10ff */
[----:B------:R-:W-:-:S04]  /*0e20*/  SHF.R.S32.HI R10, RZ, 0x2, R13 ;  /* 0x00000002ff0a7819 */ /* 0x000fc8000001140d */
[----:B------:R-:W-:-:S13]  /*0e30*/  ISETP.GT.U32.AND P1, PT, R10, 0xfff, PT ;  /* 0x00000fff0a00780c */ /* 0x000fda0003f24070 */
[----:B------:R-:W-:Y:S01]  /*0e40*/  @!P1 IMAD R10, R10, 0x4, R3 ;  /* 0x000000040a0a9824 */ /* 0x000fe200078e0203 */
[----:B--2---:R-:W-:-:S05]  /*0e50*/  @!P0 IADD3 R12, PT, PT, R12, 0x1, RZ ;  /* 0x000000010c0c8810 */ /* 0x004fca0007ffe0ff */
[----:B------:R0:W-:Y:S04]  /*0e60*/  @!P0 STL [R11], R12 ;  /* 0x0000000c0b008387 */ /* 0x0001e80000100800 */
[----:B------:R-:W2:Y:S01]  /*0e70*/  @!P1 LDL R13, [R10] ;  /* 0x000000000a0d9983 */ /* 0x000ea20000100800 */
[----:B----4-:R-:W-:-:S04]  /*0e80*/  FADD R16, R8, -R15 ;  /* 0x8000000f08107221 */ /* 0x010fc80000000000 */
[----:B------:R-:W-:-:S06]  /*0e90*/  FFMA R16, R16, R16, R7 ;  /* 0x0000001010107223 */ /* 0x000fcc0000000007 */
[----:B------:R-:W1:Y:S02]  /*0ea0*/  F2I.NTZ R16, R16 ;  /* 0x0000001000107305 */ /* 0x000e640000203100 */
[----:B-1----:R-:W-:-:S04]  /*0eb0*/  SHF.R.S32.HI R15, RZ, 0x1f, R16 ;  /* 0x0000001fff0f7819 */ /* 0x002fc80000011410 */
[----:B------:R-:W-:-:S04]  /*0ec0*/  LEA.HI R15, R15, R16, RZ, 0x2 ;  /* 0x000000100f0f7211 */ /* 0x000fc800078f10ff */
[----:B------:R-:W-:-:S04]  /*0ed0*/  SHF.R.S32.HI R14, RZ, 0x2, R15 ;  /* 0x00000002ff0e7819 */ /* 0x000fc8000001140f */
[----:B------:R-:W-:-:S13]  /*0ee0*/  ISETP.GT.U32.AND P0, PT, R14, 0xfff, PT ;  /* 0x00000fff0e00780c */ /* 0x000fda0003f04070 */
[----:B0-----:R-:W-:Y:S02]  /*0ef0*/  @!P0 IMAD R11, R14, 0x4, R3 ;  /* 0x000000040e0b8824 */ /* 0x001fe400078e0203 */
[----:B--2---:R-:W-:-:S05]  /*0f00*/  @!P1 VIADD R13, R13, 0x1 ;  /* 0x000000010d0d9836 */ /* 0x004fca0000000000 */
[----:B------:R0:W-:Y:S04]  /*0f10*/  @!P1 STL [R10], R13 ;  /* 0x0000000d0a009387 */ /* 0x0001e80000100800 */
[----:B------:R-:W2:Y:S01]  /*0f20*/  @!P0 LDL R12, [R11] ;  /* 0x000000000b0c8983 */ /* 0x000ea20000100800 */
[----:B-----5:R-:W-:-:S03]  /*0f30*/  FADD R14, R8, -R17 ;  /* 0x80000011080e7221 */ /* 0x020fc60000000000 */
[----:B------:R-:W3:Y:S01]  /*0f40*/  LDG.E R17, desc[UR10][R4.64] ;  /* 0x0000000a04117981 */ /* 0x000ee2000c1e1900 */
[----:B------:R-:W-:-:S06]  /*0f50*/  FFMA R14, R14, R14, R7 ;  /* 0x0000000e0e0e7223 */ /* 0x000fcc0000000007 */
[----:B------:R-:W1:Y:S02]  /*0f60*/  F2I.NTZ R14, R14 ;  /* 0x0000000e000e7305 */ /* 0x000e640000203100 */
[----:B-1----:R-:W-:-:S04]  /*0f70*/  SHF.R.S32.HI R15, RZ, 0x1f, R14 ;  /* 0x0000001fff0f7819 */ /* 0x002fc8000001140e */
[----:B------:R-:W-:-:S04]  /*0f80*/  LEA.HI R15, R15, R14, RZ, 0x2 ;  /* 0x0000000e0f0f7211 */ /* 0x000fc800078f10ff */
[----:B------:R-:W-:-:S04]  /*0f90*/  SHF.R.S32.HI R16, RZ, 0x2, R15 ;  /* 0x00000002ff107819 */ /* 0x000fc8000001140f */
[----:B------:R-:W-:-:S13]  /*0fa0*/  ISETP.GT.U32.AND P1, PT, R16, 0xfff, PT ;  /* 0x00000fff1000780c */ /* 0x000fda0003f24070 */
[----:B0-----:R-:W-:Y:S01]  /*0fb0*/  @!P1 IMAD R10, R16, 0x4, R3 ;  /* 0x00000004100a9824 */ /* 0x001fe200078e0203 */
[----:B--2---:R-:W-:-:S05]  /*0fc0*/  @!P0 IADD3 R12, PT, PT, R12, 0x1, RZ ;  /* 0x000000010c0c8810 */ /* 0x004fca0007ffe0ff */
[----:B------:R0:W-:Y:S04]  /*0fd0*/  @!P0 STL [R11], R12 ;  /* 0x0000000c0b008387 */ /* 0x0001e80000100800 */
[----:B------:R-:W2:Y:S01]  /*0fe0*/  @!P1 LDL R13, [R10] ;  /* 0x000000000a0d9983 */ /* 0x000ea20000100800 */
[----:B---3--:R-:W-:-:S03]  /*0ff0*/  FADD R16, R8, -R17 ;  /* 0x8000001108107221 */ /* 0x008fc60000000000 */
[----:B------:R-:W3:Y:S01]  /*1000*/  LDG.E R17, desc[UR10][R4.64+0x4] ;  /* 0x0000040a04117981 */ /* 0x000ee2000c1e1900 */
        /* <DEDUP_REMOVED lines=34> */
[----:B---3--:R-:W-:-:S04]  /*1230*/  FADD R14, R8, -R17 ;  /* 0x80000011080e7221 */ /* 0x008fc80000000000 */
[----:B------:R-:W-:-:S06]  /*1240*/  FFMA R14, R14, R14, R7 ;  /* 0x0000000e0e0e7223 */ /* 0x000fcc0000000007 */
[----:B------:R-:W1:Y:S02]  /*1250*/  F2I.NTZ R14, R14 ;  /* 0x0000000e000e7305 */ /* 0x000e640000203100 */
[----:B-1----:R-:W-:-:S04]  /*1260*/  SHF.R.S32.HI R15, RZ, 0x1f, R14 ;  /* 0x0000001fff0f7819 */ /* 0x002fc8000001140e */
[----:B------:R-:W-:-:S04]  /*1270*/  LEA.HI R15, R15, R14, RZ, 0x2 ;  /* 0x0000000e0f0f7211 */ /* 0x000fc800078f10ff */
[----:B------:R-:W-:-:S04]  /*1280*/  SHF.R.S32.HI R16, RZ, 0x2, R15 ;  /* 0x00000002ff107819 */ /* 0x000fc8000001140f */
[----:B------:R-:W-:-:S13]  /*1290*/  ISETP.GT.U32.AND P1, PT, R16, 0xfff, PT ;  /* 0x00000fff1000780c */ /* 0x000fda0003f24070 */
[----:B------:R-:W-:Y:S01]  /*12a0*/  @!P1 IMAD R15, R16, 0x4, R3 ;  /* 0x00000004100f9824 */ /* 0x000fe200078e0203 */
[----:B--2---:R-:W-:-:S05]  /*12b0*/  @!P0 IADD3 R12, PT, PT, R12, 0x1, RZ ;  /* 0x000000010c0c8810 */ /* 0x004fca0007ffe0ff */
[----:B------:R1:W-:Y:S04]  /*12c0*/  @!P0 STL [R11], R12 ;  /* 0x0000000c0b008387 */ /* 0x0003e80000100800 */
[----:B0-----:R-:W2:Y:S01]  /*12d0*/  @!P1 LDL R10, [R15] ;  /* 0x000000000f0a9983 */ /* 0x001ea20000100800 */
[----:B------:R-:W-:-:S04]  /*12e0*/  UIADD3 UR8, UPT, UPT, UR8, 0x8, URZ ;  /* 0x0000000808087890 */ /* 0x000fc8000fffe0ff */
[----:B------:R-:W-:Y:S01]  /*12f0*/  UISETP.NE.AND UP1, UPT, UR8, URZ, UPT ;  /* 0x000000ff0800728c */ /* 0x000fe2000bf25270 */
[----:B------:R-:W-:-:S05]  /*1300*/  IADD3 R4, P0, PT, R4, 0x20, RZ ;  /* 0x0000002004047810 */ /* 0x000fca0007f1e0ff */
[----:B------:R-:W-:Y:S02]  /*1310*/  IMAD.X R5, RZ, RZ, R5, P0 ;  /* 0x000000ffff057224 */ /* 0x000fe400000e0605 */
[----:B--2---:R-:W-:-:S05]  /*1320*/  @!P1 VIADD R10, R10, 0x1 ;  /* 0x000000010a0a9836 */ /* 0x004fca0000000000 */
[----:B------:R1:W-:Y:S01]  /*1330*/  @!P1 STL [R15], R10 ;  /* 0x0000000a0f009387 */ /* 0x0003e20000100800 */
[----:B------:R-:W-:Y:S05]  /*1340*/  BRA.U UP1, `(.L_x_5) ;  /* 0xfffffff9016c7547 */ /* 0x000fea000b83ffff */
.L_x_4:
[----:B------:R-:W-:Y:S05]  /*1350*/  BRA.U !UP0, `(.L_x_1) ;  /* 0x00000019086c7547 */ /* 0x000fea000b800000 */
[----:B------:R-:W0:Y:S01]  /*1360*/  LDCU UR4, c[0x0][0x384] ;  /* 0x00007080ff0477ac */ /* 0x000e220008000800 */
[----:B------:R-:W-:Y:S02]  /*1370*/  UISETP.GE.U32.AND UP0, UPT, UR7, 0x4, UPT ;  /* 0x000000040700788c */ /* 0x000fe4000bf06070 */
[----:B0-----:R-:W-:-:S07]  /*1380*/  ULOP3.LUT UR5, UR4, 0x3, URZ, 0xc0, !UPT ;  /* 0x0000000304057892 */ /* 0x001fce000f8ec0ff */
[----:B------:R-:W-:Y:S05]  /*1390*/  BRA.U !UP0, `(.L_x_6) ;  /* 0x0000000108dc7547 */ /* 0x000fea000b800000 */
[----:B------:R-:W0:Y:S02]  /*13a0*/  LDC.64 R4, c[0x0][0x388] ;  /* 0x0000e200ff047b82 */ /* 0x000e240000000a00 */
[----:B0-----:R-:W-:-:S05]  /*13b0*/  IMAD.WIDE.U32 R4, R6, 0x4, R4 ;  /* 0x0000000406047825 */ /* 0x001fca00078e0004 */
[----:B-1----:R-:W2:Y:S01]  /*13c0*/  LDG.E R11, desc[UR10][R4.64] ;  /* 0x0000000a040b7981 */ /* 0x002ea2000c1e1900 */
[----:B------:R-:W-:-:S03]  /*13d0*/  FMUL R7, R9, R9 ;  /* 0x0000000909077220 */ /* 0x000fc60000400000 */
        /* <DEDUP_REMOVED lines=10> */
[----:B------:R-:W-:-:S05]  /*1480*/  @!P0 LEA R11, R12, R3, 0x2 ;  /* 0x000000030c0b8211 */ /* 0x000fca00078e10ff */
        /* <DEDUP_REMOVED lines=8> */
[----:B------:R-:W-:Y:S02]  /*1510*/  @!P1 IMAD R10, R10, 0x4, R3 ;  /* 0x000000040a0a9824 */ /* 0x000fe400078e0203 */
[----:B--2---:R-:W-:-:S05]  /*1520*/  @!P0 VIADD R12, R12, 0x1 ;  /* 0x000000010c0c8836 */ /* 0x004fca0000000000 */
        /* <DEDUP_REMOVED lines=9> */
[----:B0-----:R-:W-:Y:S01]  /*15c0*/  @!P0 LEA R11, R14, R3, 0x2 ;  /* 0x000000030e0b8211 */ /* 0x001fe200078e10ff */
[----:B--2---:R-:W-:-:S05]  /*15d0*/  @!P1 VIADD R13, R13, 0x1 ;  /* 0x000000010d0d9836 */ /* 0x004fca0000000000 */
[----:B------:R0:W-:Y:S04]  /*15e0*/  @!P1 STL [R10], R13 ;  /* 0x0000000d0a009387 */ /* 0x0001e80000100800 */
[----:B------:R-:W2:Y:S01]  /*15f0*/  @!P0 LDL R12, [R11] ;  /* 0x000000000b0c8983 */ /* 0x000ea20000100800 */
[----:B-----5:R-:W-:-:S04]  /*1600*/  FADD R14, R8, -R5 ;  /* 0x80000005080e7221 */ /* 0x020fc80000000000 */
[----:B------:R-:W-:-:S06]  /*1610*/  FFMA R7, R14, R14, R7 ;  /* 0x0000000e0e077223 */ /* 0x000fcc0000000007 */
[----:B------:R-:W1:Y:S02]  /*1620*/  F2I.NTZ R7, R7 ;  /* 0x0000000700077305 */ /* 0x000e640000203100 */
[----:B-1----:R-:W-:-:S04]  /*1630*/  SHF.R.S32.HI R4, RZ, 0x1f, R7 ;  /* 0x0000001fff047819 */ /* 0x002fc80000011407 */
[----:B------:R-:W-:-:S04]  /*1640*/  LEA.HI R4, R4, R7, RZ, 0x2 ;  /* 0x0000000704047211 */ /* 0x000fc800078f10ff */
[----:B------:R-:W-:Y:S01]  /*1650*/  SHF.R.S32.HI R4, RZ, 0x2, R4 ;  /* 0x00000002ff047819 */ /* 0x000fe20000011404 */
[----:B------:R-:W-:Y:S01]  /*1660*/  BSSY.RECONVERGENT B0, `(.L_x_7) ;  /* 0x0000009000007945 */ /* 0x000fe20003800200 */
[----:B--2---:R-:W-:-:S05]  /*1670*/  @!P0 VIADD R12, R12, 0x1 ;  /* 0x000000010c0c8836 */ /* 0x004fca0000000000 */
[----:B------:R0:W-:Y:S01]  /*1680*/  @!P0 STL [R11], R12 ;  /* 0x0000000c0b008387 */ /* 0x0001e20000100800 */
[----:B------:R-:W-:-:S13]  /*1690*/  ISETP.GT.U32.AND P0, PT, R4, 0xfff, PT ;  /* 0x00000fff0400780c */ /* 0x000fda0003f04070 */
[----:B0-----:R-:W-:Y:S05]  /*16a0*/  @P0 BRA `(.L_x_8) ;  /* 0x0000000000100947 */ /* 0x001fea0003800000 */
[----:B------:R-:W-:-:S05]  /*16b0*/  IMAD R4, R4, 0x4, R3 ;  /* 0x0000000404047824 */ /* 0x000fca00078e0203 */
[----:B------:R-:W2:Y:S02]  /*16c0*/  LDL R5, [R4] ;  /* 0x0000000004057983 */ /* 0x000ea40000100800 */
[----:B--2---:R-:W-:-:S05]  /*16d0*/  VIADD R5, R5, 0x1 ;  /* 0x0000000105057836 */ /* 0x004fca0000000000 */
[----:B------:R0:W-:Y:S02]  /*16e0*/  STL [R4], R5 ;  /* 0x0000000504007387 */ /* 0x0001e40000100800 */
.L_x_8:
[----:B------:R-:W-:Y:S05]  /*16f0*/  BSYNC.RECONVERGENT B0 ;  /* 0x0000000000007941 */ /* 0x000fea0003800200 */
.L_x_7:
[----:B------:R-:W-:-:S07]  /*1700*/  IADD3 R6, PT, PT, R6, 0x4, RZ ;  /* 0x0000000406067810 */ /* 0x000fce0007ffe0ff */
.L_x_6:
[----:B------:R-:W-:-:S09]  /*1710*/  UISETP.NE.AND UP0, UPT, UR5, URZ, UPT ;  /* 0x000000ff0500728c */ /* 0x000fd2000bf05270 */
[----:B------:R-:W-:Y:S05]  /*1720*/  BRA.U !UP0, `(.L_x_1) ;  /* 0x0000001508787547 */ /* 0x000fea000b800000 */
[----:B------:R-:W-:-:S09]  /*1730*/  UISETP.NE.AND UP0, UPT, UR5, 0x1, UPT ;  /* 0x000000010500788c */ /* 0x000fd2000bf05270 */
[----:B------:R-:W-:Y:S05]  /*1740*/  BRA.U !UP0, `(.L_x_9) ;  /* 0x00000001087c7547 */ /* 0x000fea000b800000 */
[----:B0-----:R-:W0:Y:S02]  /*1750*/  LDC.64 R4, c[0x0][0x388] ;  /* 0x0000e200ff047b82 */ /* 0x001e240000000a00 */
[----:B0-----:R-:W-:-:S05]  /*1760*/  IMAD.WIDE.U32 R4, R6, 0x4, R4 ;  /* 0x0000000406047825 */ /* 0x001fca00078e0004 */
[----:B------:R-:W2:Y:S01]  /*1770*/  LDG.E R7, desc[UR10][R4.64] ;  /* 0x0000000a04077981 */ /* 0x000ea2000c1e1900 */
[----:B-1----:R-:W-:-:S03]  /*1780*/  FMUL R12, R9, R9 ;  /* 0x00000009090c7220 */ /* 0x002fc60000400000 */
[----:B------:R-:W3:Y:S01]  /*1790*/  LDG.E R13, desc[UR10][R4.64+0x4] ;  /* 0x0000040a040d7981 */ /* 0x000ee2000c1e1900 */
        /* <DEDUP_REMOVED lines=22> */
[----:B--2---:R-:W-:-:S05]  /*1900*/  IADD3 R5, PT, PT, R5, 0x1, RZ ;  /* 0x0000000105057810 */ /* 0x004fca0007ffe0ff */
[----:B------:R0:W-:Y:S02]  /*1910*/  STL [R4], R5 ;  /* 0x0000000504007387 */ /* 0x0001e40000100800 */
.L_x_11:
[----:B------:R-:W-:Y:S05]  /*1920*/  BSYNC.RECONVERGENT B0 ;  /* 0x0000000000007941 */ /* 0x000fea0003800200 */
.L_x_10:
[----:B------:R-:W-:-:S07]  /*1930*/  VIADD R6, R6, 0x2 ;  /* 0x0000000206067836 */ /* 0x000fce0000000000 */
.L_x_9:
[----:B------:R-:W-:-:S04]  /*1940*/  ULOP3.LUT UR4, UR4, 0x1, URZ, 0xc0, !UPT ;  /* 0x0000000104047892 */ /* 0x000fc8000f8ec0ff */
[----:B------:R-:W-:-:S09]  /*1950*/  UISETP.NE.U32.AND UP0, UPT, UR4, 0x1, UPT ;  /* 0x000000010400788c */ /* 0x000fd2000bf05070 */
[----:B------:R-:W-:Y:S05]  /*1960*/  BRA.U UP0, `(.L_x_1) ;  /* 0x0000001100e87547 */ /* 0x000fea000b800000 */
[----:B0-----:R-:W0:Y:S02]  /*1970*/  LDC.64 R4, c[0x0][0x388] ;  /* 0x0000e200ff047b82 */ /* 0x001e240000000a00 */
[----:B0-----:R-:W-:-:S06]  /*1980*/  IMAD.WIDE.U32 R6, R6, 0x4, R4 ;  /* 0x0000000406067825 */ /* 0x001fcc00078e0004 */
[----:B------:R-:W2:Y:S01]  /*1990*/  LDG.E R7, desc[UR10][R6.64] ;  /* 0x0000000a06077981 */ /* 0x000ea2000c1e1900 */
[----:B------:R-:W-:Y:S01]  /*19a0*/  FMUL R9, R9, R9 ;  /* 0x0000000909097220 */ /* 0x000fe20000400000 */
[----:B------:R-:W-:Y:S01]  /*19b0*/  BSSY.RECONVERGENT B0, `(.L_x_12) ;  /* 0x000000d000007945 */ /* 0x000fe20003800200 */
[----:B--2---:R-:W-:-:S04]  /*19c0*/  FADD R8, R8, -R7 ;  /* 0x8000000708087221 */ /* 0x004fc80000000000 */
[----:B------:R-:W-:-:S06]  /*19d0*/  FFMA R8, R8, R8, R9 ;  /* 0x0000000808087223 */ /* 0x000fcc0000000009 */
[----:B------:R-:W0:Y:S02]  /*19e0*/  F2I.NTZ R8, R8 ;  /* 0x0000000800087305 */ /* 0x000e240000203100 */
[----:B0-----:R-:W-:-:S04]  /*19f0*/  SHF.R.S32.HI R5, RZ, 0x1f, R8 ;  /* 0x0000001fff057819 */ /* 0x001fc80000011408 */
[----:B------:R-:W-:-:S04]  /*1a00*/  LEA.HI R5, R5, R8, RZ, 0x2 ;  /* 0x0000000805057211 */ /* 0x000fc800078f10ff */
[----:B------:R-:W-:-:S04]  /*1a10*/  SHF.R.S32.HI R4, RZ, 0x2, R5 ;  /* 0x00000002ff047819 */ /* 0x000fc80000011405 */
[----:B------:R-:W-:-:S13]  /*1a20*/  ISETP.GT.U32.AND P0, PT, R4, 0xfff, PT ;  /* 0x00000fff0400780c */ /* 0x000fda0003f04070 */
[----:B------:R-:W-:Y:S05]  /*1a30*/  @P0 BRA `(.L_x_13) ;  /* 0x0000000000100947 */ /* 0x000fea0003800000 */
[----:B------:R-:W-:-:S05]  /*1a40*/  IMAD R3, R4, 0x4, R3 ;  /* 0x0000000404037824 */ /* 0x000fca00078e0203 */
[----:B------:R-:W2:Y:S02]  /*1a50*/  LDL R4, [R3] ;  /* 0x0000000003047983 */ /* 0x000ea40000100800 */
[----:B--2---:R-:W-:-:S05]  /*1a60*/  VIADD R4, R4, 0x1 ;  /* 0x0000000104047836 */ /* 0x004fca0000000000 */
[----:B------:R0:W-:Y:S02]  /*1a70*/  STL [R3], R4 ;  /* 0x0000000403007387 */ /* 0x0001e40000100800 */
.L_x_13:
[----:B------:R-:W-:Y:S05]  /*1a80*/  BSYNC.RECONVERGENT B0 ;  /* 0x0000000000007941 */ /* 0x000fea0003800200 */
.L_x_12:
[----:B------:R-:W-:Y:S05]  /*1a90*/  BRA `(.L_x_1) ;  /* 0x00000010009c7947 */ /* 0x000fea0003800000 */
.L_x_3:
[----:B------:R-:W-:Y:S02]  /*1aa0*/  UISETP.GE.U32.AND UP1, UPT, UR6, 0x4, UPT ;  /* 0x000000040600788c */ /* 0x000fe4000bf26070 */
[----:B------:R-:W-:Y:S01]  /*1ab0*/  ULOP3.LUT UR7, UR6, 0x3, URZ, 0xc0, !UPT ;  /* 0x0000000306077892 */ /* 0x000fe2000f8ec0ff */
[----:B------:R-:W-:-:S03]  /*1ac0*/  UMOV UR4, URZ ;  /* 0x000000ff00047c82 */ /* 0x000fc60008000000 */
[----:B------:R-:W-:-:S03]  /*1ad0*/  UISETP.NE.AND UP0, UPT, UR7, URZ, UPT ;  /* 0x000000ff0700728c */ /* 0x000fc6000bf05270 */
[----:B------:R-:W-:Y:S08]  /*1ae0*/  BRA.U !UP1, `(.L_x_14) ;  /* 0x0000000509407547 */ /* 0x000ff0000b800000 */
[----:B------:R-:W0:Y:S01]  /*1af0*/  LDC.64 R6, c[0x0][0x388] ;  /* 0x0000e200ff067b82 */ /* 0x000e220000000a00 */
[----:B------:R-:W-:Y:S01]  /*1b00*/  ULOP3.LUT UR4, UR6, 0x7ffffffc, URZ, 0xc0, !UPT ;  /* 0x7ffffffc06047892 */ /* 0x000fe2000f8ec0ff */
[C---:B------:R-:W-:Y:S02]  /*1b10*/  IMAD.SHL.U32 R12, R15.reuse, 0x4, RZ ;  /* 0x000000040f0c7824 */ /* 0x040fe400078e00ff */
[C---:B------:R-:W-:Y:S01]  /*1b20*/  IMAD.SHL.U32 R13, R15.reuse, 0x2, RZ ;  /* 0x000000020f0d7824 */ /* 0x040fe200078e00ff */
[----:B------:R-:W-:Y:S01]  /*1b30*/  UIADD3 UR5, UPT, UPT, -UR4, URZ, URZ ;  /* 0x000000ff04057290 */ /* 0x000fe2000fffe1ff */
[----:B------:R-:W-:Y:S02]  /*1b40*/  IMAD R15, R15, 0x3, RZ ;  /* 0x000000030f0f7824 */ /* 0x000fe400078e02ff */
[----:B------:R-:W1:Y:S08]  /*1b50*/  LDC R17, c[0x0][0x380] ;  /* 0x0000e000ff117b82 */ /* 0x000e700000000800 */
[----:B------:R-:W2:Y:S01]  /*1b60*/  LDC.64 R4, c[0x0][0x388] ;  /* 0x0000e200ff047b82 */ /* 0x000ea20000000a00 */
[----:B0-----:R-:W-:-:S04]  /*1b70*/  IADD3 R6, P0, PT, R6, 0x4, RZ ;  /* 0x0000000406067810 */ /* 0x001fc80007f1e0ff */
[----:B------:R-:W-:-:S09]  /*1b80*/  IADD3.X R7, PT, PT, RZ, R7, RZ, P0, !PT ;  /* 0x00000007ff077210 */ /* 0x000fd200007fe4ff */
.L_x_15:
[----:B---3--:R-:W3:Y:S04]  /*1b90*/  LDG.E R10, desc[UR10][R6.64] ;  /* 0x0000000a060a7981 */ /* 0x008ee8000c1e1900 */
[----:B------:R-:W4:Y:S01]  /*1ba0*/  LDG.E R19, desc[UR10][R6.64+-0x4] ;  /* 0xfffffc0a06137981 */ /* 0x000f22000c1e1900 */
[----:B---3--:R-:W-:Y:S01]  /*1bb0*/  FADD R14, R9, -R10 ;  /* 0x8000000a090e7221 */ /* 0x008fe20000000000 */
[----:B-12---:R-:W-:-:S04]  /*1bc0*/  IMAD.WIDE.U32 R10, R17, 0x4, R4 ;  /* 0x00000004110a7825 */ /* 0x006fc800078e0004 */
[----:B----4-:R-:W-:Y:S01]  /*1bd0*/  FADD R19, R8, -R19 ;  /* 0x8000001308137221 */ /* 0x010fe20000000000 */
[----:B------:R-:W-:Y:S01]  /*1be0*/  FMUL R14, R14, R14 ;  /* 0x0000000e0e0e7220 */ /* 0x000fe20000400000 */
[----:B------:R-:W2:Y:S03]  /*1bf0*/  LDG.E R18, desc[UR10][R10.64+0x4] ;  /* 0x0000040a0a127981 */ /* 0x000ea6000c1e1900 */
[----:B------:R-:W-:Y:S01]  /*1c00*/  FFMA R16, R19, R19, R14 ;  /* 0x0000001313107223 */ /* 0x000fe2000000000e */
[----:B------:R-:W3:Y:S05]  /*1c10*/  LDG.E R21, desc[UR10][R10.64] ;  /* 0x0000000a0a157981 */ /* 0x000eea000c1e1900 */
[----:B------:R-:W0:Y:S02]  /*1c20*/  F2I.NTZ R16, R16 ;  /* 0x0000001000107305 */ /* 0x000e240000203100 */
[----:B0-----:R-:W-:-:S04]  /*1c30*/  SHF.R.S32.HI R19, RZ, 0x1f, R16 ;  /* 0x0000001fff137819 */ /* 0x001fc80000011410 */
[----:B------:R-:W-:-:S04]  /*1c40*/  LEA.HI R19, R19, R16, RZ, 0x2 ;  /* 0x0000001013137211 */ /* 0x000fc800078f10ff */
[----:B------:R-:W-:-:S04]  /*1c50*/  SHF.R.S32.HI R14, RZ, 0x2, R19 ;  /* 0x00000002ff0e7819 */ /* 0x000fc80000011413 */
[----:B------:R-:W-:-:S13]  /*1c60*/  ISETP.GT.U32.AND P0, PT, R14, 0xfff, PT ;  /* 0x00000fff0e00780c */ /* 0x000fda0003f04070 */
[----:B------:R-:W-:-:S05]  /*1c70*/  @!P0 LEA R14, R14, R3, 0x2 ;  /* 0x000000030e0e8211 */ /* 0x000fca00078e10ff */
[----:B------:R-:W4:Y:S01]  /*1c80*/  @!P0 LDL R20, [R14] ;  /* 0x000000000e148983 */ /* 0x000f220000100800 */
[----:B--2---:R-:W-:Y:S01]  /*1c90*/  FADD R22, R9, -R18 ;  /* 0x8000001209167221 */ /* 0x004fe20000000000 */
[----:B------:R-:W-:-:S04]  /*1ca0*/  IMAD.WIDE.U32 R18, R13, 0x4, R4 ;  /* 0x000000040d127825 */ /* 0x000fc800078e0004 */
[----:B---3--:R-:W-:Y:S01]  /*1cb0*/  FADD R21, R8, -R21 ;  /* 0x8000001508157221 */ /* 0x008fe20000000000 */
        /* <DEDUP_REMOVED lines=8> */
[----:B------:R-:W-:Y:S01]  /*1d40*/  ISETP.GT.U32.AND P1, PT, R16, 0xfff, PT ;  /* 0x00000fff1000780c */ /* 0x000fe20003f24070 */
[----:B----4-:R-:W-:-:S12]  /*1d50*/  @!P0 VIADD R21, R20, 0x1 ;  /* 0x0000000114158836 */ /* 0x010fd80000000000 */
[----:B------:R-:W-:Y:S01]  /*1d60*/  @!P1 IMAD R16, R16, 0x4, R3 ;  /* 0x0000000410109824 */ /* 0x000fe200078e0203 */
[----:B------:R0:W-:Y:S04]  /*1d70*/  @!P0 STL [R14], R21 ;  /* 0x000000150e008387 */ /* 0x0001e80000100800 */
[----:B------:R-:W4:Y:S01]  /*1d80*/  @!P1 LDL R20, [R16] ;  /* 0x0000000010149983 */ /* 0x000f220000100800 */
[----:B--2---:R-:W-:Y:S01]  /*1d90*/  FADD R24, R9, -R10 ;  /* 0x8000000a09187221 */ /* 0x004fe20000000000 */
[----:B------:R-:W-:-:S04]  /*1da0*/  IMAD.WIDE.U32 R10, R15, 0x4, R4 ;  /* 0x000000040f0a7825 */ /* 0x000fc800078e0004 */
[----:B---3--:R-:W-:Y:S01]  /*1db0*/  FADD R23, R8, -R23 ;  /* 0x8000001708177221 */ /* 0x008fe20000000000 */
[----:B------:R-:W-:Y:S01]  /*1dc0*/  FMUL R24, R24, R24 ;  /* 0x0000001818187220 */ /* 0x000fe20000400000 */
[----:B------:R-:W2:Y:S03]  /*1dd0*/  LDG.E R22, desc[UR10][R10.64+0x4] ;  /* 0x0000040a0a167981 */ /* 0x000ea6000c1e1900 */
[----:B------:R-:W-:Y:S02]  /*1de0*/  FFMA R24, R23, R23, R24 ;  /* 0x0000001717187223 */ /* 0x000fe40000000018 */
[----:B------:R-:W3:Y:S04]  /*1df0*/  LDG.E R23, desc[UR10][R10.64] ;  /* 0x0000000a0a177981 */ /* 0x000ee8000c1e1900 */
[----:B------:R-:W1:Y:S02]  /*1e00*/  F2I.NTZ R24, R24 ;  /* 0x0000001800187305 */ /* 0x000e640000203100 */
[----:B-1----:R-:W-:-:S04]  /*1e10*/  SHF.R.S32.HI R19, RZ, 0x1f, R24 ;  /* 0x0000001fff137819 */ /* 0x002fc80000011418 */
[----:B------:R-:W-:-:S04]  /*1e20*/  LEA.HI R19, R19, R24, RZ, 0x2 ;  /* 0x0000001813137211 */ /* 0x000fc800078f10ff */
[----:B0-----:R-:W-:-:S04]  /*1e30*/  SHF.R.S32.HI R14, RZ, 0x2, R19 ;  /* 0x00000002ff0e7819 */ /* 0x001fc80000011413 */
[----:B------:R-:W-:-:S13]  /*1e40*/  ISETP.GT.U32.AND P0, PT, R14, 0xfff, PT ;  /* 0x00000fff0e00780c */ /* 0x000fda0003f04070 */
[----:B------:R-:W-:Y:S01]  /*1e50*/  @!P0 IMAD R14, R14, 0x4, R3 ;  /* 0x000000040e0e8824 */ /* 0x000fe200078e0203 */
[----:B----4-:R-:W-:-:S05]  /*1e60*/  @!P1 IADD3 R19, PT, PT, R20, 0x1, RZ ;  /* 0x0000000114139810 */ /* 0x010fca0007ffe0ff */
[----:B------:R0:W-:Y:S04]  /*1e70*/  @!P1 STL [R16], R19 ;  /* 0x0000001310009387 */ /* 0x0001e80000100800 */
[----:B------:R-:W4:Y:S01]  /*1e80*/  @!P0 LDL R18, [R14] ;  /* 0x000000000e128983 */ /* 0x000f220000100800 */
[----:B--2---:R-:W-:-:S04]  /*1e90*/  FADD R22, R9, -R22 ;  /* 0x8000001609167221 */ /* 0x004fc80000000000 */
[----:B------:R-:W-:Y:S01]  /*1ea0*/  FMUL R22, R22, R22 ;  /* 0x0000001616167220 */ /* 0x000fe20000400000 */
[----:B---3--:R-:W-:-:S04]  /*1eb0*/  FADD R23, R8, -R23 ;  /* 0x8000001708177221 */ /* 0x008fc80000000000 */
[----:B------:R-:W-:-:S06]  /*1ec0*/  FFMA R22, R23, R23, R22 ;  /* 0x0000001717167223 */ /* 0x000fcc0000000016 */
[----:B------:R-:W1:Y:S02]  /*1ed0*/  F2I.NTZ R22, R22 ;  /* 0x0000001600167305 */ /* 0x000e640000203100 */
[----:B-1----:R-:W-:-:S04]  /*1ee0*/  SHF.R.S32.HI R11, RZ, 0x1f, R22 ;  /* 0x0000001fff0b7819 */ /* 0x002fc80000011416 */
[----:B------:R-:W-:-:S04]  /*1ef0*/  LEA.HI R11, R11, R22, RZ, 0x2 ;  /* 0x000000160b0b7211 */ /* 0x000fc800078f10ff */
[----:B------:R-:W-:-:S04]  /*1f00*/  SHF.R.S32.HI R10, RZ, 0x2, R11 ;  /* 0x00000002ff0a7819 */ /* 0x000fc8000001140b */
[----:B------:R-:W-:-:S13]  /*1f10*/  ISETP.GT.U32.AND P1, PT, R10, 0xfff, PT ;  /* 0x00000fff0a00780c */ /* 0x000fda0003f24070 */
[----:B------:R-:W-:Y:S01]  /*1f20*/  @!P1 LEA R10, R10, R3, 0x2 ;  /* 0x000000030a0a9211 */ /* 0x000fe200078e10ff */
[----:B----4-:R-:W-:-:S05]  /*1f30*/  @!P0 VIADD R11, R18, 0x1 ;  /* 0x00000001120b8836 */ /* 0x010fca0000000000 */
[----:B------:R3:W-:Y:S04]  /*1f40*/  @!P0 STL [R14], R11 ;  /* 0x0000000b0e008387 */ /* 0x0007e80000100800 */
[----:B0-----:R-:W2:Y:S01]  /*1f50*/  @!P1 LDL R16, [R10] ;  /* 0x000000000a109983 */ /* 0x001ea20000100800 */
[----:B------:R-:W-:Y:S01]  /*1f60*/  UIADD3 UR5, UPT, UPT, UR5, 0x4, URZ ;  /* 0x0000000405057890 */ /* 0x000fe2000fffe0ff */
[C---:B------:R-:W-:Y:S01]  /*1f70*/  IMAD.WIDE.U32 R6, R12.reuse, 0x4, R6 ;  /* 0x000000040c067825 */ /* 0x040fe200078e0006 */
[C---:B------:R-:W-:Y:S02]  /*1f80*/  IADD3 R13, PT, PT, R12.reuse, R13, RZ ;  /* 0x0000000d0c0d7210 */ /* 0x040fe40007ffe0ff */
[----:B------:R-:W-:Y:S01]  /*1f90*/  UISETP.NE.AND UP1, UPT, UR5, URZ, UPT ;  /* 0x000000ff0500728c */ /* 0x000fe2000bf25270 */
[----:B------:R-:W-:-:S02]  /*1fa0*/  IMAD.IADD R17, R12, 0x1, R17 ;  /* 0x000000010c117824 */ /* 0x000fc400078e0211 */
[----:B------:R-:W-:Y:S02]  /*1fb0*/  IMAD.IADD R15, R12, 0x1, R15 ;  /* 0x000000010c0f7824 */ /* 0x000fe400078e020f */
[----:B--2---:R-:W-:-:S05]  /*1fc0*/  @!P1 VIADD R19, R16, 0x1 ;  /* 0x0000000110139836 */ /* 0x004fca0000000000 */
[----:B------:R3:W-:Y:S01]  /*1fd0*/  @!P1 STL [R10], R19 ;  /* 0x000000130a009387 */ /* 0x0007e20000100800 */
[----:B------:R-:W-:Y:S05]  /*1fe0*/  BRA.U UP1, `(.L_x_15) ;  /* 0xfffffff901e87547 */ /* 0x000fea000b83ffff */
.L_x_14:
[----:B------:R-:W-:Y:S04]  /*1ff0*/  BSSY.RECONVERGENT B0, `(.L_x_16) ;  /* 0x0000044000007945 */ /* 0x000fe80003800200 */
[----:B------:R-:W-:Y:S05]  /*2000*/  BRA.U !UP0, `(.L_x_17) ;  /* 0x0000000508087547 */ /* 0x000fea000b800000 */
[----:B------:R-:W-:-:S09]  /*2010*/  UISETP.NE.AND UP0, UPT, UR7, 0x1, UPT ;  /* 0x000000010700788c */ /* 0x000fd2000bf05270 */
[----:B------:R-:W-:Y:S05]  /*2020*/  BRA.U !UP0, `(.L_x_18) ;  /* 0x0000000108a07547 */ /* 0x000fea000b800000 */
[----:B------:R-:W0:Y:S08]  /*2030*/  LDC R12, c[0x0][0x380] ;  /* 0x0000e000ff0c7b82 */ /* 0x000e300000000800 */
[----:B------:R-:W1:Y:S01]  /*2040*/  LDC.64 R4, c[0x0][0x388] ;  /* 0x0000e200ff047b82 */ /* 0x000e620000000a00 */
[----:B0-----:R-:W-:-:S04]  /*2050*/  IMAD R13, R12, UR4, RZ ;  /* 0x000000040c0d7c24 */ /* 0x001fc8000f8e02ff */
[----:B-1----:R-:W-:-:S05]  /*2060*/  IMAD.WIDE.U32 R6, R13, 0x4, R4 ;  /* 0x000000040d067825 */ /* 0x002fca00078e0004 */
[----:B---3--:R-:W2:Y:S04]  /*2070*/  LDG.E R10, desc[UR10][R6.64+0x4] ;  /* 0x0000040a060a7981 */ /* 0x008ea8000c1e1900 */
[----:B------:R-:W3:Y:S01]  /*2080*/  LDG.E R11, desc[UR10][R6.64] ;  /* 0x0000000a060b7981 */ /* 0x000ee2000c1e1900 */
[----:B--2---:R-:W-:Y:S01]  /*2090*/  FADD R10, R9, -R10 ;  /* 0x8000000a090a7221 */ /* 0x004fe20000000000 */
[----:B---3--:R-:W-:-:S03]  /*20a0*/  FADD R11, R8, -R11 ;  /* 0x8000000b080b7221 */ /* 0x008fc60000000000 */
[----:B------:R-:W-:-:S04]  /*20b0*/  FMUL R10, R10, R10 ;  /* 0x0000000a0a0a7220 */ /* 0x000fc80000400000 */
[----:B------:R-:W-:Y:S01]  /*20c0*/  FFMA R10, R11, R11, R10 ;  /* 0x0000000b0b0a7223 */ /* 0x000fe2000000000a */
[----:B------:R-:W-:-:S04]  /*20d0*/  IMAD.IADD R11, R13, 0x1, R12 ;  /* 0x000000010d0b7824 */ /* 0x000fc800078e020c */
[----:B------:R-:W-:Y:S01]  /*20e0*/  IMAD.WIDE.U32 R4, R11, 0x4, R4 ;  /* 0x000000040b047825 */ /* 0x000fe200078e0004 */
[----:B------:R-:W0:Y:S04]  /*20f0*/  F2I.NTZ R10, R10 ;  /* 0x0000000a000a7305 */ /* 0x000e280000203100 */
[----:B------:R-:W2:Y:S04]  /*2100*/  LDG.E R12, desc[UR10][R4.64+0x4] ;  /* 0x0000040a040c7981 */ /* 0x000ea8000c1e1900 */
[----:B------:R-:W3:Y:S01]  /*2110*/  LDG.E R13, desc[UR10][R4.64] ;  /* 0x0000000a040d7981 */ /* 0x000ee2000c1e1900 */
[----:B0-----:R-:W-:-:S04]  /*2120*/  SHF.R.S32.HI R11, RZ, 0x1f, R10 ;  /* 0x0000001fff0b7819 */ /* 0x001fc8000001140a */
[----:B------:R-:W-:-:S04]  /*2130*/  LEA.HI R11, R11, R10, RZ, 0x2 ;  /* 0x0000000a0b0b7211 */ /* 0x000fc800078f10ff */
[----:B------:R-:W-:-:S04]  /*2140*/  SHF.R.S32.HI R6, RZ, 0x2, R11 ;  /* 0x00000002ff067819 */ /* 0x000fc8000001140b */
[----:B------:R-:W-:-:S13]  /*2150*/  ISETP.GT.U32.AND P0, PT, R6, 0xfff, PT ;  /* 0x00000fff0600780c */ /* 0x000fda0003f04070 */
[----:B------:R-:W-:-:S05]  /*2160*/  @!P0 LEA R6, R6, R3, 0x2 ;  /* 0x0000000306068211 */ /* 0x000fca00078e10ff */
[----:B------:R-:W4:Y:S01]  /*2170*/  @!P0 LDL R7, [R6] ;  /* 0x0000000006078983 */ /* 0x000f220000100800 */
[----:B------:R-:W-:Y:S01]  /*2180*/  UIADD3 UR4, UPT, UPT, UR4, 0x2, URZ ;  /* 0x0000000204047890 */ /* 0x000fe2000fffe0ff */
[----:B------:R-:W-:Y:S01]  /*2190*/  BSSY.RECONVERGENT B1, `(.L_x_18) ;  /* 0x0000011000017945 */ /* 0x000fe20003800200 */
[----:B--2---:R-:W-:Y:S01]  /*21a0*/  FADD R12, R9, -R12 ;  /* 0x8000000c090c7221 */ /* 0x004fe20000000000 */
[----:B---3--:R-:W-:-:S03]  /*21b0*/  FADD R13, R8, -R13 ;  /* 0x8000000d080d7221 */ /* 0x008fc60000000000 */
[----:B------:R-:W-:-:S04]  /*21c0*/  FMUL R12, R12, R12 ;  /* 0x0000000c0c0c7220 */ /* 0x000fc80000400000 */
[----:B------:R-:W-:-:S06]  /*21d0*/  FFMA R12, R13, R13, R12 ;  /* 0x0000000d0d0c7223 */ /* 0x000fcc000000000c */
[----:B------:R-:W0:Y:S02]  /*21e0*/  F2I.NTZ R12, R12 ;  /* 0x0000000c000c7305 */ /* 0x000e240000203100 */
[----:B0-----:R-:W-:-:S04]  /*21f0*/  SHF.R.S32.HI R5, RZ, 0x1f, R12 ;  /* 0x0000001fff057819 */ /* 0x001fc8000001140c */
[----:B------:R-:W-:-:S04]  /*2200*/  LEA.HI R5, R5, R12, RZ, 0x2 ;  /* 0x0000000c05057211 */ /* 0x000fc800078f10ff */
[----:B------:R-:W-:Y:S01]  /*2210*/  SHF.R.S32.HI R4, RZ, 0x2, R5 ;  /* 0x00000002ff047819 */ /* 0x000fe20000011405 */
[----:B----4-:R-:W-:-:S05]  /*2220*/  @!P0 VIADD R7, R7, 0x1 ;  /* 0x0000000107078836 */ /* 0x010fca0000000000 */
[----:B------:R0:W-:Y:S01]  /*2230*/  @!P0 STL [R6], R7 ;  /* 0x0000000706008387 */ /* 0x0001e20000100800 */
[----:B------:R-:W-:-:S13]  /*2240*/  ISETP.GT.U32.AND P0, PT, R4, 0xfff, PT ;  /* 0x00000fff0400780c */ /* 0x000fda0003f04070 */
[----:B0-----:R-:W-:Y:S05]  /*2250*/  @P0 BRA `(.L_x_19) ;  /* 0x0000000000100947 */ /* 0x001fea0003800000 */
[----:B------:R-:W-:-:S05]  /*2260*/  IMAD R4, R4, 0x4, R3 ;  /* 0x0000000404047824 */ /* 0x000fca00078e0203 */
[----:B------:R-:W2:Y:S02]  /*2270*/  LDL R5, [R4] ;  /* 0x0000000004057983 */ /* 0x000ea40000100800 */
[----:B--2---:R-:W-:-:S05]  /*2280*/  IADD3 R5, PT, PT, R5, 0x1, RZ ;  /* 0x0000000105057810 */ /* 0x004fca0007ffe0ff */
[----:B------:R0:W-:Y:S02]  /*2290*/  STL [R4], R5 ;  /* 0x0000000504007387 */ /* 0x0001e40000100800 */
.L_x_19:
[----:B------:R-:W-:Y:S05]  /*22a0*/  BSYNC.RECONVERGENT B1 ;  /* 0x0000000000017941 */ /* 0x000fea0003800200 */
.L_x_18:
[----:B------:R-:W1:Y:S02]  /*22b0*/  LDCU UR5, c[0x0][0x384] ;  /* 0x00007080ff0577ac */ /* 0x000e640008000800 */
[----:B-1----:R-:W-:-:S04]  /*22c0*/  ULOP3.LUT UR5, UR5, 0x1, URZ, 0xc0, !UPT ;  /* 0x0000000105057892 */ /* 0x002fc8000f8ec0ff */
[----:B------:R-:W-:-:S09]  /*22d0*/  UISETP.NE.U32.AND UP0, UPT, UR5, 0x1, UPT ;  /* 0x000000010500788c */ /* 0x000fd2000bf05070 */
[----:B------:R-:W-:Y:S05]  /*22e0*/  BRA.U UP0, `(.L_x_17) ;  /* 0x0000000100507547 */ /* 0x000fea000b800000 */
[----:B------:R-:W1:Y:S08]  /*22f0*/  LDC R7, c[0x0][0x380] ;  /* 0x0000e000ff077b82 */ /* 0x000e700000000800 */
[----:B0-----:R-:W0:Y:S01]  /*2300*/  LDC.64 R4, c[0x0][0x388] ;  /* 0x0000e200ff047b82 */ /* 0x001e220000000a00 */
[----:B-1----:R-:W-:-:S04]  /*2310*/  IMAD R7, R7, UR4, RZ ;  /* 0x0000000407077c24 */ /* 0x002fc8000f8e02ff */
[----:B0-----:R-:W-:-:S05]  /*2320*/  IMAD.WIDE.U32 R4, R7, 0x4, R4 ;  /* 0x0000000407047825 */ /* 0x001fca00078e0004 */
[----:B------:R-:W2:Y:S04]  /*2330*/  LDG.E R6, desc[UR10][R4.64+0x4] ;  /* 0x0000040a04067981 */ /* 0x000ea8000c1e1900 */
[----:B------:R-:W4:Y:S01]  /*2340*/  LDG.E R7, desc[UR10][R4.64] ;  /* 0x0000000a04077981 */ /* 0x000f22000c1e1900 */
[----:B--2---:R-:W-:Y:S01]  /*2350*/  FADD R6, R9, -R6 ;  /* 0x8000000609067221 */ /* 0x004fe20000000000 */
[----:B----4-:R-:W-:-:S03]  /*2360*/  FADD R7, R8, -R7 ;  /* 0x8000000708077221 */ /* 0x010fc60000000000 */
[----:B------:R-:W-:-:S04]  /*2370*/  FMUL R6, R6, R6 ;  /* 0x0000000606067220 */ /* 0x000fc80000400000 */
        /* <DEDUP_REMOVED lines=11> */
.L_x_17:
[----:B------:R-:W-:Y:S05]  /*2430*/  BSYNC.RECONVERGENT B0 ;  /* 0x0000000000007941 */ /* 0x000fea0003800200 */
.L_x_16:
[----:B------:R-:W-:Y:S05]  /*2440*/  BRA `(.L_x_1) ;  /* 0x0000000800307947 */ /* 0x000fea0003800000 */
.L_x_2:
[----:B------:R-:W-:Y:S02]  /*2450*/  UISETP.GE.U32.AND UP0, UPT, UR6, 0x8, UPT ;  /* 0x000000080600788c */ /* 0x000fe4000bf06070 */
[----:B------:R-:W-:-:S07]  /*2460*/  ULOP3.LUT UR7, UR6, 0x7, URZ, 0xc0, !UPT ;  /* 0x0000000706077892 */ /* 0x000fce000f8ec0ff */
[----:B------:R-:W-:Y:S05]  /*2470*/  BRA.U !UP0, `(.L_x_20) ;  /* 0x0000000508487547 */ /* 0x000fea000b800000 */
[----:B------:R-:W-:Y:S01]  /*2480*/  FMUL R5, R9, R9 ;  /* 0x0000000909057220 */ /* 0x000fe20000400000 */
[----:B------:R-:W-:Y:S01]  /*2490*/  ULOP3.LUT UR4, UR6, 0x7ffffff8, URZ, 0xc0, !UPT ;  /* 0x7ffffff806047892 */ /* 0x000fe2000f8ec0ff */
[----:B------:R-:W-:Y:S02]  /*24a0*/  BSSY.RECONVERGENT B0, `(.L_x_21) ;  /* 0x000000c000007945 */ /* 0x000fe40003800200 */
[----:B------:R-:W-:-:S06]  /*24b0*/  FFMA R4, R8, R8, R5 ;  /* 0x0000000808047223 */ /* 0x000fcc0000000005 */
[----:B------:R-:W0:Y:S02]  /*24c0*/  F2I.NTZ R4, R4 ;  /* 0x0000000400047305 */ /* 0x000e240000203100 */
[----:B0-----:R-:W-:-:S04]  /*24d0*/  SHF.R.S32.HI R5, RZ, 0x1f, R4 ;  /* 0x0000001fff057819 */ /* 0x001fc80000011404 */
[----:B------:R-:W-:-:S04]  /*24e0*/  LEA.HI R5, R5, R4, RZ, 0x2 ;  /* 0x0000000405057211 */ /* 0x000fc800078f10ff */
[----:B------:R-:W-:-:S04]  /*24f0*/  SHF.R.S32.HI R6, RZ, 0x2, R5 ;  /* 0x00000002ff067819 */ /* 0x000fc80000011405 */
[C---:B------:R-:W-:Y:S02]  /*2500*/  ISETP.GT.U32.AND P1, PT, R6.reuse, 0xfff, PT ;  /* 0x00000fff0600780c */ /* 0x040fe40003f24070 */
[----:B------:R-:W-:-:S11]  /*2510*/  LEA R5, R6, R3, 0x2 ;  /* 0x0000000306057211 */ /* 0x000fd600078e10ff */
[----:B------:R-:W-:Y:S05]  /*2520*/  @P1 BRA `(.L_x_22) ;  /* 0x00000000000c1947 */ /* 0x000fea0003800000 */
[----:B------:R-:W2:Y:S02]  /*2530*/  LDL R4, [R5] ;  /* 0x0000000005047983 */ /* 0x000ea40000100800 */
[----:B--2---:R-:W-:-:S05]  /*2540*/  VIADD R4, R4, 0x8 ;  /* 0x0000000804047836 */ /* 0x004fca0000000000 */
[----:B------:R0:W-:Y:S02]  /*2550*/  STL [R5], R4 ;  /* 0x0000000405007387 */ /* 0x0001e40000100800 */
.L_x_22:
[----:B------:R-:W-:Y:S05]  /*2560*/  BSYNC.RECONVERGENT B0 ;  /* 0x0000000000007941 */ /* 0x000fea0003800200 */
.L_x_21:
[----:B------:R-:W-:-:S04]  /*2570*/  UIADD3 UR4, UPT, UPT, -UR4, 0x8, URZ ;  /* 0x0000000804047890 */ /* 0x000fc8000fffe1ff */
[----:B------:R-:W-:-:S09]  /*2580*/  UISETP.NE.AND UP0, UPT, UR4, URZ, UPT ;  /* 0x000000ff0400728c */ /* 0x000fd2000bf05270 */
[----:B------:R-:W-:Y:S05]  /*2590*/  BRA.U !UP0, `(.L_x_20) ;  /* 0x0000000508007547 */ /* 0x000fea000b800000 */
[----:B------:R-:W-:-:S09]  /*25a0*/  UISETP.GE.AND UP0, UPT, UR4, URZ, UPT ;  /* 0x000000ff0400728c */ /* 0x000fd2000bf06270 */
[----:B------:R-:W-:Y:S05]  /*25b0*/  BRA.U UP0, `(.L_x_23) ;  /* 0x0000000100d47547 */ /* 0x000fea000b800000 */
[----:B------:R-:W-:Y:S01]  /*25c0*/  UIADD3 UR5, UPT, UPT, -UR4, URZ, URZ ;  /* 0x000000ff04057290 */ /* 0x000fe2000fffe1ff */
[----:B------:R-:W-:-:S03]  /*25d0*/  PLOP3.LUT P0, PT, PT, PT, PT, 0x80, 0x8 ;  /* 0x000000000008781c */ /* 0x000fc60003f0f070 */
[----:B------:R-:W-:-:S09]  /*25e0*/  UISETP.GT.AND UP0, UPT, UR5, 0x18, UPT ;  /* 0x000000180500788c */ /* 0x000fd2000bf04270 */
[----:B------:R-:W-:Y:S05]  /*25f0*/  BRA.U !UP0, `(.L_x_24) ;  /* 0x0000000108747547 */ /* 0x000fea000b800000 */
[----:B------:R-:W-:-:S13]  /*2600*/  PLOP3.LUT P0, PT, PT, PT, PT, 0x8, 0x80 ;  /* 0x000000000080781c */ /* 0x000fda0003f0e170 */
.L_x_33:
[----:B------:R-:W-:Y:S04]  /*2610*/  BSSY.RECONVERGENT B0, `(.L_x_25) ;  /* 0x0000005000007945 */ /* 0x000fe80003800200 */
[----:B-1234-:R-:W-:Y:S05]  /*2620*/  @P1 BRA `(.L_x_26) ;  /* 0x00000000000c1947 */ /* 0x01efea0003800000 */
[----:B0-----:R-:W2:Y:S02]  /*2630*/  LDL R4, [R5] ;  /* 0x0000000005047983 */ /* 0x001ea40000100800 */
[----:B--2---:R-:W-:-:S05]  /*2640*/  VIADD R4, R4, 0x8 ;  /* 0x0000000804047836 */ /* 0x004fca0000000000 */
[----:B------:R1:W-:Y:S02]  /*2650*/  STL [R5], R4 ;  /* 0x0000000405007387 */ /* 0x0003e40000100800 */
.L_x_26:
[----:B------:R-:W-:Y:S05]  /*2660*/  BSYNC.RECONVERGENT B0 ;  /* 0x0000000000007941 */ /* 0x000fea0003800200 */
.L_x_25:
[----:B------:R-:W-:Y:S01]  /*2670*/  ISETP.GT.U32.AND P1, PT, R6, 0xfff, PT ;  /* 0x00000fff0600780c */ /* 0x000fe20003f24070 */
[----:B------:R-:W-:-:S12]  /*2680*/  BSSY.RECONVERGENT B0, `(.L_x_27) ;  /* 0x0000005000007945 */ /* 0x000fd80003800200 */
[----:B------:R-:W-:Y:S05]  /*2690*/  @P1 BRA `(.L_x_28) ;  /* 0x00000000000c1947 */ /* 0x000fea0003800000 */
[----:B01----:R-:W2:Y:S02]  /*26a0*/  LDL R4, [R5] ;  /* 0x0000000005047983 */ /* 0x003ea40000100800 */
[----:B--2---:R-:W-:-:S05]  /*26b0*/  IADD3 R4, PT, PT, R4, 0x8, RZ ;  /* 0x0000000804047810 */ /* 0x004fca0007ffe0ff */
[----:B------:R2:W-:Y:S02]  /*26c0*/  STL [R5], R4 ;  /* 0x0000000405007387 */ /* 0x0005e40000100800 */
.L_x_28:
[----:B------:R-:W-:Y:S05]  /*26d0*/  BSYNC.RECONVERGENT B0 ;  /* 0x0000000000007941 */ /* 0x000fea0003800200 */
.L_x_27:
[----:B------:R-:W-:Y:S04]  /*26e0*/  BSSY.RECONVERGENT B0, `(.L_x_29) ;  /* 0x0000005000007945 */ /* 0x000fe80003800200 */
[----:B------:R-:W-:Y:S05]  /*26f0*/  @P1 BRA `(.L_x_30) ;  /* 0x00000000000c1947 */ /* 0x000fea0003800000 */
[----:B012---:R-:W2:Y:S02]  /*2700*/  LDL R4, [R5] ;  /* 0x0000000005047983 */ /* 0x007ea40000100800 */
[----:B--2---:R-:W-:-:S05]  /*2710*/  VIADD R4, R4, 0x8 ;  /* 0x0000000804047836 */ /* 0x004fca0000000000 */
[----:B------:R3:W-:Y:S02]  /*2720*/  STL [R5], R4 ;  /* 0x0000000405007387 */ /* 0x0007e40000100800 */
.L_x_30:
[----:B------:R-:W-:Y:S05]  /*2730*/  BSYNC.RECONVERGENT B0 ;  /* 0x0000000000007941 */ /* 0x000fea0003800200 */
.L_x_29:
[----:B------:R-:W-:Y:S04]  /*2740*/  BSSY.RECONVERGENT B0, `(.L_x_31) ;  /* 0x0000005000007945 */ /* 0x000fe80003800200 */
[----:B------:R-:W-:Y:S05]  /*2750*/  @P1 BRA `(.L_x_32) ;  /* 0x00000000000c1947 */ /* 0x000fea0003800000 */
[----:B0123--:R-:W2:Y:S02]  /*2760*/  LDL R4, [R5] ;  /* 0x0000000005047983 */ /* 0x00fea40000100800 */
[----:B--2---:R-:W-:-:S05]  /*2770*/  VIADD R4, R4, 0x8 ;  /* 0x0000000804047836 */ /* 0x004fca0000000000 */
[----:B------:R4:W-:Y:S02]  /*2780*/  STL [R5], R4 ;  /* 0x0000000405007387 */ /* 0x0009e40000100800 */
.L_x_32:
[----:B------:R-:W-:Y:S05]  /*2790*/  BSYNC.RECONVERGENT B0 ;  /* 0x0000000000007941 */ /* 0x000fea0003800200 */
.L_x_31:
[----:B------:R-:W-:-:S04]  /*27a0*/  UIADD3 UR4, UPT, UPT, UR4, 0x20, URZ ;  /* 0x0000002004047890 */ /* 0x000fc8000fffe0ff */
[----:B------:R-:W-:-:S09]  /*27b0*/  UISETP.GE.AND UP0, UPT, UR4, -0x18, UPT ;  /* 0xffffffe80400788c */ /* 0x000fd2000bf06270 */
[----:B------:R-:W-:Y:S05]  /*27c0*/  BRA.U !UP0, `(.L_x_33) ;  /* 0xfffffffd08907547 */ /* 0x000fea000b83ffff */
.L_x_24:
[----:B------:R-:W-:-:S04]  /*27d0*/  UIADD3 UR5, UPT, UPT, -UR4, URZ, URZ ;  /* 0x000000ff04057290 */ /* 0x000fc8000fffe1ff */
[----:B------:R-:W-:-:S09]  /*27e0*/  UISETP.GT.AND UP0, UPT, UR5, 0x8, UPT ;  /* 0x000000080500788c */ /* 0x000fd2000bf04270 */
[----:B------:R-:W-:Y:S05]  /*27f0*/  BRA.U !UP0, `(.L_x_34) ;  /* 0x00000001083c7547 */ /* 0x000fea000b800000 */
[----:B------:R-:W-:Y:S01]  /*2800*/  UIADD3 UR5, UPT, UPT, UR4, 0x8, URZ ;  /* 0x0000000804057890 */ /* 0x000fe2000fffe0ff */
[----:B------:R-:W-:Y:S01]  /*2810*/  BSSY.RECONVERGENT B0, `(.L_x_35) ;  /* 0x0000006000007945 */ /* 0x000fe20003800200 */
[----:B------:R-:W-:-:S03]  /*2820*/  PLOP3.LUT P0, PT, PT, PT, PT, 0x8, 0x80 ;  /* 0x000000000080781c */ /* 0x000fc60003f0e170 */
[----:B------:R-:W-:Y:S10]  /*2830*/  @P1 BRA `(.L_x_36) ;  /* 0x00000000000c1947 */ /* 0x000ff40003800000 */
[----:B01234-:R-:W2:Y:S02]  /*2840*/  LDL R4, [R5] ;  /* 0x0000000005047983 */ /* 0x01fea40000100800 */
[----:B--2---:R-:W-:-:S05]  /*2850*/  IADD3 R4, PT, PT, R4, 0x8, RZ ;  /* 0x0000000804047810 */ /* 0x004fca0007ffe0ff */
[----:B------:R0:W-:Y:S02]  /*2860*/  STL [R5], R4 ;  /* 0x0000000405007387 */ /* 0x0001e40000100800 */
.L_x_36:
[----:B------:R-:W-:Y:S05]  /*2870*/  BSYNC.RECONVERGENT B0 ;  /* 0x0000000000007941 */ /* 0x000fea0003800200 */
.L_x_35:
[----:B------:R-:W-:Y:S01]  /*2880*/  UIADD3 UR4, UPT, UPT, UR5, 0x8, URZ ;  /* 0x0000000805047890 */ /* 0x000fe2000fffe0ff */
[----:B------:R-:W-:Y:S04]  /*2890*/  BSSY.RECONVERGENT B0, `(.L_x_34) ;  /* 0x0000005000007945 */ /* 0x000fe80003800200 */
[----:B------:R-:W-:Y:S07]  /*28a0*/  @P1 BRA `(.L_x_37) ;  /* 0x00000000000c1947 */ /* 0x000fee0003800000 */
[----:B01234-:R-:W2:Y:S02]  /*28b0*/  LDL R4, [R5] ;  /* 0x0000000005047983 */ /* 0x01fea40000100800 */
[----:B--2---:R-:W-:-:S05]  /*28c0*/  VIADD R4, R4, 0x8 ;  /* 0x0000000804047836 */ /* 0x004fca0000000000 */
[----:B------:R0:W-:Y:S02]  /*28d0*/  STL [R5], R4 ;  /* 0x0000000405007387 */ /* 0x0001e40000100800 */
.L_x_37:
[----:B------:R-:W-:Y:S05]  /*28e0*/  BSYNC.RECONVERGENT B0 ;  /* 0x0000000000007941 */ /* 0x000fea0003800200 */
.L_x_34:
[----:B------:R-:W-:-:S13]  /*28f0*/  ISETP.EQ.AND P2, PT, RZ, UR4, PT ;  /* 0x00000004ff007c0c */ /* 0x000fda000bf42270 */
[----:B------:R-:W-:Y:S05]  /*2900*/  @!P0 BRA P2, `(.L_x_20) ;  /* 0x0000000000248947 */ /* 0x000fea0001000000 */
.L_x_23:
[----:B------:R-:W-:Y:S01]  /*2910*/  UIADD3 UR4, UPT, UPT, UR4, 0x8, URZ ;  /* 0x0000000804047890 */ /* 0x000fe2000fffe0ff */
[----:B------:R-:W-:Y:S04]  /*2920*/  BSSY.RECONVERGENT B0, `(.L_x_38) ;  /* 0x0000005000007945 */ /* 0x000fe80003800200 */
[----:B------:R-:W-:Y:S07]  /*2930*/  @P1 BRA `(.L_x_39) ;  /* 0x00000000000c1947 */ /* 0x000fee0003800000 */
[----:B01234-:R-:W2:Y:S02]  /*2940*/  LDL R4, [R5] ;  /* 0x0000000005047983 */ /* 0x01fea40000100800 */
[----:B--2---:R-:W-:-:S05]  /*2950*/  VIADD R4, R4, 0x8 ;  /* 0x0000000804047836 */ /* 0x004fca0000000000 */
[----:B------:R0:W-:Y:S02]  /*2960*/  STL [R5], R4 ;  /* 0x0000000405007387 */ /* 0x0001e40000100800 */
.L_x_39:
[----:B------:R-:W-:Y:S05]  /*2970*/  BSYNC.RECONVERGENT B0 ;  /* 0x0000000000007941 */ /* 0x000fea0003800200 */
.L_x_38:
[----:B------:R-:W-:-:S09]  /*2980*/  UISETP.NE.AND UP0, UPT, UR4, URZ, UPT ;  /* 0x000000ff0400728c */ /* 0x000fd2000bf05270 */
[----:B------:R-:W-:Y:S05]  /*2990*/  BRA.U UP0, `(.L_x_23) ;  /* 0xfffffffd00dc7547 */ /* 0x000fea000b83ffff */
.L_x_20:
[----:B------:R-:W-:Y:S01]  /*29a0*/  UISETP.NE.AND UP0, UPT, UR7, URZ, UPT ;  /* 0x000000ff0700728c */ /* 0x000fe2000bf05270 */
[----:B------:R-:W-:Y:S08]  /*29b0*/  BSSY.RECONVERGENT B0, `(.L_x_1) ;  /* 0x0000035000007945 */ /* 0x000ff00003800200 */
[----:B------:R-:W-:Y:S05]  /*29c0*/  BRA.U !UP0, `(.L_x_40) ;  /* 0x0000000108cc7547 */ /* 0x000fea000b800000 */
[----:B------:R-:W5:Y:S01]  /*29d0*/  LDCU UR4, c[0x0][0x384] ;  /* 0x00007080ff0477ac */ /* 0x000f620008000800 */
[----:B------:R-:W-:Y:S02]  /*29e0*/  UISETP.GE.U32.AND UP0, UPT, UR7, 0x4, UPT ;  /* 0x000000040700788c */ /* 0x000fe4000bf06070 */
[----:B-----5:R-:W-:-:S07]  /*29f0*/  ULOP3.LUT UR5, UR4, 0x3, URZ, 0xc0, !UPT ;  /* 0x0000000304057892 */ /* 0x020fce000f8ec0ff */
[----:B------:R-:W-:Y:S05]  /*2a00*/  BRA.U !UP0, `(.L_x_41) ;  /* 0x0000000108387547 */ /* 0x000fea000b800000 */
[----:B01234-:R-:W-:Y:S01]  /*2a10*/  FMUL R5, R9, R9 ;  /* 0x0000000909057220 */ /* 0x01ffe20000400000 */
[----:B------:R-:W-:Y:S03]  /*2a20*/  BSSY.RECONVERGENT B1, `(.L_x_41) ;  /* 0x000000c000017945 */ /* 0x000fe60003800200 */
[----:B------:R-:W-:-:S06]  /*2a30*/  FFMA R5, R8, R8, R5 ;  /* 0x0000000808057223 */ /* 0x000fcc0000000005 */
[----:B------:R-:W0:Y:S02]  /*2a40*/  F2I.NTZ R5, R5 ;  /* 0x0000000500057305 */ /* 0x000e240000203100 */
[----:B0-----:R-:W-:-:S04]  /*2a50*/  SHF.R.S32.HI R4, RZ, 0x1f, R5 ;  /* 0x0000001fff047819 */ /* 0x001fc80000011405 */
[----:B------:R-:W-:-:S04]  /*2a60*/  LEA.HI R4, R4, R5, RZ, 0x2 ;  /* 0x0000000504047211 */ /* 0x000fc800078f10ff */
[----:B------:R-:W-:-:S04]  /*2a70*/  SHF.R.S32.HI R4, RZ, 0x2, R4 ;  /* 0x00000002ff047819 */ /* 0x000fc80000011404 */
[----:B------:R-:W-:-:S13]  /*2a80*/  ISETP.GT.U32.AND P0, PT, R4, 0xfff, PT ;  /* 0x00000fff0400780c */ /* 0x000fda0003f04070 */
[----:B------:R-:W-:Y:S05]  /*2a90*/  @P0 BRA `(.L_x_42) ;  /* 0x0000000000100947 */ /* 0x000fea0003800000 */
[----:B------:R-:W-:-:S05]  /*2aa0*/  LEA R5, R4, R3, 0x2 ;  /* 0x0000000304057211 */ /* 0x000fca00078e10ff */
[----:B------:R-:W2:Y:S02]  /*2ab0*/  LDL R4, [R5] ;  /* 0x0000000005047983 */ /* 0x000ea40000100800 */
[----:B--2---:R-:W-:-:S05]  /*2ac0*/  VIADD R4, R4, 0x4 ;  /* 0x0000000404047836 */ /* 0x004fca0000000000 */
[----:B------:R0:W-:Y:S02]  /*2ad0*/  STL [R5], R4 ;  /* 0x0000000405007387 */ /* 0x0001e40000100800 */
.L_x_42:
[----:B------:R-:W-:Y:S05]  /*2ae0*/  BSYNC.RECONVERGENT B1 ;  /* 0x0000000000017941 */ /* 0x000fea0003800200 */
.L_x_41:
[----:B------:R-:W-:-:S09]  /*2af0*/  UISETP.NE.AND UP0, UPT, UR5, URZ, UPT ;  /* 0x000000ff0500728c */ /* 0x000fd2000bf05270 */
[----:B------:R-:W-:Y:S05]  /*2b00*/  BRA.U !UP0, `(.L_x_40) ;  /* 0x00000001087c7547 */ /* 0x000fea000b800000 */
[----:B------:R-:W-:-:S09]  /*2b10*/  UISETP.NE.AND UP0, UPT, UR5, 0x1, UPT ;  /* 0x000000010500788c */ /* 0x000fd2000bf05270 */
        /* <DEDUP_REMOVED lines=12> */
[----:B--2---:R-:W-:-:S05]  /*2be0*/  IADD3 R4, PT, PT, R4, 0x2, RZ ;  /* 0x0000000204047810 */ /* 0x004fca0007ffe0ff */
[----:B------:R0:W-:Y:S02]  /*2bf0*/  STL [R5], R4 ;  /* 0x0000000405007387 */ /* 0x0001e40000100800 */
.L_x_44:
[----:B------:R-:W-:Y:S05]  /*2c00*/  BSYNC.RECONVERGENT B1 ;  /* 0x0000000000017941 */ /* 0x000fea0003800200 */
.L_x_43:
[----:B------:R-:W-:-:S04]  /*2c10*/  ULOP3.LUT UR4, UR4, 0x1, URZ, 0xc0, !UPT ;  /* 0x0000000104047892 */ /* 0x000fc8000f8ec0ff */
[----:B------:R-:W-:-:S09]  /*2c20*/  UISETP.NE.U32.AND UP0, UPT, UR4, 0x1, UPT ;  /* 0x000000010400788c */ /* 0x000fd2000bf05070 */
[----:B------:R-:W-:Y:S05]  /*2c30*/  BRA.U UP0, `(.L_x_40) ;  /* 0x0000000100307547 */ /* 0x000fea000b800000 */
[----:B------:R-:W-:-:S04]  /*2c40*/  FMUL R9, R9, R9 ;  /* 0x0000000909097220 */ /* 0x000fc80000400000 */
[----:B------:R-:W-:-:S06]  /*2c50*/  FFMA R9, R8, R8, R9 ;  /* 0x0000000808097223 */ /* 0x000fcc0000000009 */
[----:B------:R-:W0:Y:S02]  /*2c60*/  F2I.NTZ R9, R9 ;  /* 0x0000000900097305 */ /* 0x000e240000203100 */
[----:B01234-:R-:W-:-:S04]  /*2c70*/  SHF.R.S32.HI R4, RZ, 0x1f, R9 ;  /* 0x0000001fff047819 */ /* 0x01ffc80000011409 */
        /* <DEDUP_REMOVED lines=8> */
.L_x_40:
[----:B------:R-:W-:Y:S05]  /*2d00*/  BSYNC.RECONVERGENT B0 ;  /* 0x0000000000007941 */ /* 0x000fea0003800200 */
.L_x_1:
[----:B01234-:R-:W0:Y:S01]  /*2d10*/  LDC.64 R4, c[0x0][0x398] ;  /* 0x0000e600ff047b82 */ /* 0x01fe220000000a00 */
[----:B------:R-:W-:Y:S01]  /*2d20*/  I2FP.F32.S32 R3, R0 ;  /* 0x0000000000037245 */ /* 0x000fe20000201400 */
[----:B------:R-:W-:Y:S01]  /*2d30*/  UMOV UR4, 0x8 ;  /* 0x0000000800047882 */ /* 0x000fe20000000000 */
[----:B------:R-:W-:Y:S02]  /*2d40*/  I2FP.F32.S32 R2, R2 ;  /* 0x0000000200027245 */ /* 0x000fe40000201400 */
[----:B------:R-:W-:-:S03]  /*2d50*/  IADD3 R12, PT, PT, R1, 0x8, RZ ;  /* 0x00000008010c7810 */ /* 0x000fc60007ffe0ff */
[----:B------:R-:W1:Y:S04]  /*2d60*/  LDC.64 R6, c[0x0][0x390] ;  /* 0x0000e400ff067b82 */ /* 0x000e680000000a00 */
.L_x_65:
[----:B--2---:R-:W2:Y:S01]  /*2d70*/  LDL R0, [R12+-0x8] ;  /* 0xfffff8000c007983 */ /* 0x004ea20000100800 */
[----:B------:R-:W-:Y:S01]  /*2d80*/  BSSY.RECONVERGENT B0, `(.L_x_45) ;  /* 0x0000029000007945 */ /* 0x000fe20003800200 */
[----:B--2---:R-:W-:-:S13]  /*2d90*/  ISETP.GE.AND P0, PT, R0, 0x1f, PT ;  /* 0x0000001f0000780c */ /* 0x004fda0003f06270 */
[----:B01-34-:R-:W-:Y:S05]  /*2da0*/  @!P0 BRA `(.L_x_46) ;  /* 0x0000000000988947 */ /* 0x01bfea0003800000 */
[----:B------:R-:W2:Y:S01]  /*2db0*/  S2R R9, SR_LANEID ;  /* 0x0000000000097919 */ /* 0x000ea20000000000 */
[----:B------:R-:W-:Y:S01]  /*2dc0*/  VOTEU.ANY UR5, UPT, PT ;  /* 0x0000000000057886 */ /* 0x000fe200038e0100 */
[----:B------:R-:W3:Y:S01]  /*2dd0*/  LDC.64 R10, c[0x0][0x3a0] ;  /* 0x0000e800ff0a7b82 */ /* 0x000ee20000000a00 */
[----:B------:R-:W2:Y:S08]  /*2de0*/  FLO.U32 R14, UR5 ;  /* 0x00000005000e7d00 */ /* 0x000eb000080e0000 */
[----:B------:R-:W3:Y:S01]  /*2df0*/  POPC R13, UR5 ;  /* 0x00000005000d7d09 */ /* 0x000ee20008000000 */
[----:B--2---:R-:W-:-:S13]  /*2e00*/  ISETP.EQ.U32.AND P0, PT, R14, R9, PT ;  /* 0x000000090e00720c */ /* 0x004fda0003f02070 */
[----:B---3--:R-:W2:Y:S01]  /*2e10*/  @P0 ATOMG.E.ADD.STRONG.GPU PT, R11, desc[UR10][R10.64], R13 ;  /* 0x8000000d0a0b09a8 */ /* 0x008ea200081ef10a */
[----:B------:R-:W3:Y:S02]  /*2e20*/  S2R R8, SR_LTMASK ;  /* 0x0000000000087919 */ /* 0x000ee40000003900 */
[----:B---3--:R-:W-:-:S06]  /*2e30*/  LOP3.LUT R15, R8, UR5, RZ, 0xc0, !PT ;  /* 0x00000005080f7c12 */ /* 0x008fcc000f8ec0ff */
[----:B------:R-:W3:Y:S01]  /*2e40*/  POPC R15, R15 ;  /* 0x0000000f000f7309 */ /* 0x000ee20000000000 */
[----:B--2---:R-:W3:Y:S02]  /*2e50*/  SHFL.IDX PT, R0, R11, R14, 0x1f ;  /* 0x00001f0e0b007589 */ /* 0x004ee400000e0000 */
[----:B---3--:R-:W-:-:S04]  /*2e60*/  IMAD.IADD R0, R0, 0x1, R15 ;  /* 0x0000000100007824 */ /* 0x008fc800078e020f */
[C---:B-1----:R-:W-:Y:S01]  /*2e70*/  IMAD R9, R0.reuse, R6, RZ ;  /* 0x0000000600097224 */ /* 0x042fe200078e02ff */
[----:B------:R-:W-:-:S03]  /*2e80*/  ISETP.GE.AND P0, PT, R0, R7, PT ;  /* 0x000000070000720c */ /* 0x000fc60003f06270 */
[----:B0-----:R-:W-:Y:S01]  /*2e90*/  IMAD.WIDE R8, R9, 0x4, R4 ;  /* 0x0000000409087825 */ /* 0x001fe200078e0204 */
[C---:B------:R-:W-:Y:S02]  /*2ea0*/  ISETP.LT.OR P1, PT, R6.reuse, 0x1, P0 ;  /* 0x000000010600780c */ /* 0x040fe40000721670 */
[C---:B------:R-:W-:Y:S02]  /*2eb0*/  ISETP.LT.OR P2, PT, R6.reuse, 0x2, P0 ;  /* 0x000000020600780c */ /* 0x040fe40000741670 */
[----:B------:R-:W-:-:S09]  /*2ec0*/  ISETP.LT.OR P0, PT, R6, 0x3, P0 ;  /* 0x000000030600780c */ /* 0x000fd20000701670 */
[----:B------:R2:W-:Y:S04]  /*2ed0*/  @!P1 STG.E desc[UR10][R8.64], R3 ;  /* 0x0000000308009986 */ /* 0x0005e8000c10190a */
[----:B------:R2:W-:Y:S01]  /*2ee0*/  @!P2 STG.E desc[UR10][R8.64+0x4], R2 ;  /* 0x000004020800a986 */ /* 0x0005e2000c10190a */
[----:B------:R-:W-:Y:S05]  /*2ef0*/  @P0 BRA `(.L_x_46) ;  /* 0x0000000000440947 */ /* 0x000fea0003800000 */
[----:B------:R-:W-:-:S06]  /*2f00*/  UIADD3 UR5, UPT, UPT, UR4, -0x8, URZ ;  /* 0xfffffff804057890 */ /* 0x000fcc000fffe0ff */
[----:B------:R-:W-:-:S04]  /*2f10*/  I2FP.F32.U32 R0, UR5 ;  /* 0x0000000500007c45 */ /* 0x000fc80008201000 */
[----:B------:R0:W1:Y:S01]  /*2f20*/  MUFU.RSQ R13, R0 ;  /* 0x00000000000d7308 */ /* 0x0000620000001400 */
[----:B------:R-:W-:-:S05]  /*2f30*/  VIADD R10, R0, 0xf3000000 ;  /* 0xf3000000000a7836 */ /* 0x000fca0000000000 */
[----:B------:R-:W-:-:S13]  /*2f40*/  ISETP.GT.U32.AND P0, PT, R10, 0x727fffff, PT ;  /* 0x727fffff0a00780c */ /* 0x000fda0003f04070 */
[----:B01----:R-:W-:Y:S05]  /*2f50*/  @!P0 BRA `(.L_x_47) ;  /* 0x0000000000188947 */ /* 0x003fea0003800000 */
[----:B------:R-:W-:Y:S01]  /*2f60*/  BSSY.RECONVERGENT B1, `(.L_x_48) ;  /* 0x0000003000017945 */ /* 0x000fe20003800200 */
[----:B------:R-:W-:-:S07]  /*2f70*/  MOV R16, 0x2f90 ;  /* 0x00002f9000107802 */ /* 0x000fce0000000f00 */
[----:B--2---:R-:W-:Y:S05]  /*2f80*/  CALL.REL.NOINC `($__internal_0_$__cuda_sm20_sqrt_rn_f32_slowpath) ;  /* 0x0000000800387944 */ /* 0x004fea0003c00000 */
[----:B------:R-:W-:Y:S05]  /*2f90*/  BSYNC.RECONVERGENT B1 ;  /* 0x0000000000017941 */ /* 0x000fea0003800200 */
.L_x_48:
[----:B------:R-:W-:Y:S01]  /*2fa0*/  MOV R11, R0 ;  /* 0x00000000000b7202 */ /* 0x000fe20000000f00 */
[----:B------:R-:W-:Y:S06]  /*2fb0*/  BRA `(.L_x_49) ;  /* 0x0000000000107947 */ /* 0x000fec0003800000 */
.L_x_47:
[----:B------:R-:W-:Y:S01]  /*2fc0*/  FMUL.FTZ R11, R0, R13 ;  /* 0x0000000d000b7220 */ /* 0x000fe20000410000 */
[----:B------:R-:W-:-:S03]  /*2fd0*/  FMUL.FTZ R10, R13, 0.5 ;  /* 0x3f0000000d0a7820 */ /* 0x000fc60000410000 */
[----:B------:R-:W-:-:S04]  /*2fe0*/  FFMA R0, -R11, R11, R0 ;  /* 0x0000000b0b007223 */ /* 0x000fc80000000100 */
[----:B------:R-:W-:-:S07]  /*2ff0*/  FFMA R11, R0, R10, R11 ;  /* 0x0000000a000b7223 */ /* 0x000fce000000000b */
.L_x_49:
[----:B------:R3:W-:Y:S02]  /*3000*/  STG.E desc[UR10][R8.64+0x8], R11 ;  /* 0x0000080b08007986 */ /* 0x0007e4000c10190a */
.L_x_46:
[----:B------:R-:W-:Y:S05]  /*3010*/  BSYNC.RECONVERGENT B0 ;  /* 0x0000000000007941 */ /* 0x000fea0003800200 */
.L_x_45:
[----:B------:R-:W4:Y:S01]  /*3020*/  LDL R0, [R12+-0x4] ;  /* 0xfffffc000c007983 */ /* 0x000f220000100800 */
[----:B------:R-:W-:Y:S01]  /*3030*/  BSSY.RECONVERGENT B0, `(.L_x_50) ;  /* 0x0000029000007945 */ /* 0x000fe20003800200 */
[----:B----4-:R-:W-:-:S13]  /*3040*/  ISETP.GE.AND P0, PT, R0, 0x1f, PT ;  /* 0x0000001f0000780c */ /* 0x010fda0003f06270 */
[----:B------:R-:W-:Y:S05]  /*3050*/  @!P0 BRA `(.L_x_51) ;  /* 0x0000000000988947 */ /* 0x000fea0003800000 */
[----:B--23--:R-:W2:Y:S01]  /*3060*/  S2R R9, SR_LANEID ;  /* 0x0000000000097919 */ /* 0x00cea20000000000 */
        /* <DEDUP_REMOVED lines=28> */
[----:B----4-:R-:W-:Y:S05]  /*3230*/  CALL.REL.NOINC `($__internal_0_$__cuda_sm20_sqrt_rn_f32_slowpath) ;  /* 0x00000004008c7944 */ /* 0x010fea0003c00000 */
[----:B------:R-:W-:Y:S05]  /*3240*/  BSYNC.RECONVERGENT B1 ;  /* 0x0000000000017941 */ /* 0x000fea0003800200 */
.L_x_53:
[----:B------:R-:W-:Y:S01]  /*3250*/  MOV R11, R0 ;  /* 0x00000000000b7202 */ /* 0x000fe20000000f00 */
[----:B------:R-:W-:Y:S06]  /*3260*/  BRA `(.L_x_54) ;  /* 0x0000000000107947 */ /* 0x000fec0003800000 */
.L_x_52:
[----:B------:R-:W-:Y:S01]  /*3270*/  FMUL.FTZ R11, R0, R13 ;  /* 0x0000000d000b7220 */ /* 0x000fe20000410000 */
[----:B------:R-:W-:-:S03]  /*3280*/  FMUL.FTZ R10, R13, 0.5 ;  /* 0x3f0000000d0a7820 */ /* 0x000fc60000410000 */
[----:B------:R-:W-:-:S04]  /*3290*/  FFMA R0, -R11, R11, R0 ;  /* 0x0000000b0b007223 */ /* 0x000fc80000000100 */
[----:B------:R-:W-:-:S07]  /*32a0*/  FFMA R11, R0, R10, R11 ;  /* 0x0000000a000b7223 */ /* 0x000fce000000000b */
.L_x_54:
[----:B------:R0:W-:Y:S02]  /*32b0*/  STG.E desc[UR10][R8.64+0x8], R11 ;  /* 0x0000080b08007986 */ /* 0x0001e4000c10190a */
.L_x_51:
[----:B------:R-:W-:Y:S05]  /*32c0*/  BSYNC.RECONVERGENT B0 ;  /* 0x0000000000007941 */ /* 0x000fea0003800200 */
.L_x_50:
[----:B------:R-:W5:Y:S01]  /*32d0*/  LDL R0, [R12] ;  /* 0x000000000c007983 */ /* 0x000f620000100800 */
[----:B------:R-:W-:Y:S01]  /*32e0*/  BSSY.RECONVERGENT B0, `(.L_x_55) ;  /* 0x0000028000007945 */ /* 0x000fe20003800200 */
[----:B-----5:R-:W-:-:S13]  /*32f0*/  ISETP.GE.AND P0, PT, R0, 0x1f, PT ;  /* 0x0000001f0000780c */ /* 0x020fda0003f06270 */
[----:B------:R-:W-:Y:S05]  /*3300*/  @!P0 BRA `(.L_x_56) ;  /* 0x0000000000948947 */ /* 0x000fea0003800000 */
[----:B0-234-:R-:W0:Y:S01]  /*3310*/  S2R R9, SR_LANEID ;  /* 0x0000000000097919 */ /* 0x01de220000000000 */
[----:B------:R-:W-:Y:S01]  /*3320*/  VOTEU.ANY UR5, UPT, PT ;  /* 0x0000000000057886 */ /* 0x000fe200038e0100 */
[----:B------:R-:W2:Y:S01]  /*3330*/  LDC.64 R10, c[0x0][0x3a0] ;  /* 0x0000e800ff0a7b82 */ /* 0x000ea20000000a00 */
[----:B------:R-:W0:Y:S08]  /*3340*/  FLO.U32 R14, UR5 ;  /* 0x00000005000e7d00 */ /* 0x000e3000080e0000 */
[----:B------:R-:W2:Y:S01]  /*3350*/  POPC R13, UR5 ;  /* 0x00000005000d7d09 */ /* 0x000ea20008000000 */
[----:B0-----:R-:W-:-:S13]  /*3360*/  ISETP.EQ.U32.AND P0, PT, R14, R9, PT ;  /* 0x000000090e00720c */ /* 0x001fda0003f02070 */
[----:B--2---:R-:W2:Y:S01]  /*3370*/  @P0 ATOMG.E.ADD.STRONG.GPU PT, R11, desc[UR10][R10.64], R13 ;  /* 0x8000000d0a0b09a8 */ /* 0x004ea200081ef10a */
[----:B------:R-:W0:Y:S02]  /*3380*/  S2R R15, SR_LTMASK ;  /* 0x00000000000f7919 */ /* 0x000e240000003900 */
[----:B0-----:R-:W-:-:S06]  /*3390*/  LOP3.LUT R15, R15, UR5, RZ, 0xc0, !PT ;  /* 0x000000050f0f7c12 */ /* 0x001fcc000f8ec0ff */
[----:B------:R-:W0:Y:S01]  /*33a0*/  POPC R15, R15 ;  /* 0x0000000f000f7309 */ /* 0x000e220000000000 */
[----:B--2---:R-:W0:Y:S02]  /*33b0*/  SHFL.IDX PT, R0, R11, R14, 0x1f ;  /* 0x00001f0e0b007589 */ /* 0x004e2400000e0000 */
[----:B0-----:R-:W-:-:S04]  /*33c0*/  IMAD.IADD R0, R0, 0x1, R15 ;  /* 0x0000000100007824 */ /* 0x001fc800078e020f */
[C---:B-1----:R-:W-:Y:S01]  /*33d0*/  IMAD R9, R0.reuse, R6, RZ ;  /* 0x0000000600097224 */ /* 0x042fe200078e02ff */
[----:B------:R-:W-:-:S03]  /*33e0*/  ISETP.GE.AND P0, PT, R0, R7, PT ;  /* 0x000000070000720c */ /* 0x000fc60003f06270 */
[----:B------:R-:W-:Y:S01]  /*33f0*/  IMAD.WIDE R8, R9, 0x4, R4 ;  /* 0x0000000409087825 */ /* 0x000fe200078e0204 */
[C---:B------:R-:W-:Y:S02]  /*3400*/  ISETP.LT.OR P1, PT, R6.reuse, 0x1, P0 ;  /* 0x000000010600780c */ /* 0x040fe40000721670 */
[C---:B------:R-:W-:Y:S02]  /*3410*/  ISETP.LT.OR P2, PT, R6.reuse, 0x2, P0 ;  /* 0x000000020600780c */ /* 0x040fe40000741670 */
[----:B------:R-:W-:-:S09]  /*3420*/  ISETP.LT.OR P0, PT, R6, 0x3, P0 ;  /* 0x000000030600780c */ /* 0x000fd20000701670 */
[----:B------:R0:W-:Y:S04]  /*3430*/  @!P1 STG.E desc[UR10][R8.64], R3 ;  /* 0x0000000308009986 */ /* 0x0001e8000c10190a */
[----:B------:R0:W-:Y:S01]  /*3440*/  @!P2 STG.E desc[UR10][R8.64+0x4], R2 ;  /* 0x000004020800a986 */ /* 0x0001e2000c10190a */
[----:B------:R-:W-:Y:S05]  /*3450*/  @P0 BRA `(.L_x_56) ;  /* 0x0000000000400947 */ /* 0x000fea0003800000 */
[----:B------:R-:W-:-:S04]  /*3460*/  I2FP.F32.U32 R0, UR4 ;  /* 0x0000000400007c45 */ /* 0x000fc80008201000 */
[----:B------:R1:W2:Y:S01]  /*3470*/  MUFU.RSQ R13, R0 ;  /* 0x00000000000d7308 */ /* 0x0002a20000001400 */
[----:B------:R-:W-:-:S05]  /*3480*/  VIADD R10, R0, 0xf3000000 ;  /* 0xf3000000000a7836 */ /* 0x000fca0000000000 */
[----:B------:R-:W-:-:S13]  /*3490*/  ISETP.GT.U32.AND P0, PT, R10, 0x727fffff, PT ;  /* 0x727fffff0a00780c */ /* 0x000fda0003f04070 */
[----:B-12---:R-:W-:Y:S05]  /*34a0*/  @!P0 BRA `(.L_x_57) ;  /* 0x0000000000188947 */ /* 0x006fea0003800000 */
[----:B------:R-:W-:Y:S01]  /*34b0*/  BSSY.RECONVERGENT B1, `(.L_x_58) ;  /* 0x0000003000017945 */ /* 0x000fe20003800200 */
[----:B------:R-:W-:-:S07]  /*34c0*/  MOV R16, 0x34e0 ;  /* 0x000034e000107802 */ /* 0x000fce0000000f00 */
[----:B0-----:R-:W-:Y:S05]  /*34d0*/  CALL.REL.NOINC `($__internal_0_$__cuda_sm20_sqrt_rn_f32_slowpath) ;  /* 0x0000000000e47944 */ /* 0x001fea0003c00000 */
[----:B------:R-:W-:Y:S05]  /*34e0*/  BSYNC.RECONVERGENT B1 ;  /* 0x0000000000017941 */ /* 0x000fea0003800200 */
.L_x_58:
[----:B------:R-:W-:Y:S01]  /*34f0*/  MOV R11, R0 ;  /* 0x00000000000b7202 */ /* 0x000fe20000000f00 */
[----:B------:R-:W-:Y:S06]  /*3500*/  BRA `(.L_x_59) ;  /* 0x0000000000107947 */ /* 0x000fec0003800000 */
.L_x_57:
[----:B------:R-:W-:Y:S01]  /*3510*/  FMUL.FTZ R11, R0, R13 ;  /* 0x0000000d000b7220 */ /* 0x000fe20000410000 */
[----:B------:R-:W-:-:S03]  /*3520*/  FMUL.FTZ R10, R13, 0.5 ;  /* 0x3f0000000d0a7820 */ /* 0x000fc60000410000 */
[----:B------:R-:W-:-:S04]  /*3530*/  FFMA R0, -R11, R11, R0 ;  /* 0x0000000b0b007223 */ /* 0x000fc80000000100 */
[----:B------:R-:W-:-:S07]  /*3540*/  FFMA R11, R0, R10, R11 ;  /* 0x0000000a000b7223 */ /* 0x000fce000000000b */
.L_x_59:
[----:B------:R1:W-:Y:S02]  /*3550*/  STG.E desc[UR10][R8.64+0x8], R11 ;  /* 0x0000080b08007986 */ /* 0x0003e4000c10190a */
.L_x_56:
[----:B------:R-:W-:Y:S05]  /*3560*/  BSYNC.RECONVERGENT B0 ;  /* 0x0000000000007941 */ /* 0x000fea0003800200 */
.L_x_55:
[----:B------:R-:W5:Y:S01]  /*3570*/  LDL R0, [R12+0x4] ;  /* 0x000004000c007983 */ /* 0x000f620000100800 */
[----:B------:R-:W-:Y:S01]  /*3580*/  BSSY.RECONVERGENT B0, `(.L_x_60) ;  /* 0x0000029000007945 */ /* 0x000fe20003800200 */
[----:B-----5:R-:W-:-:S13]  /*3590*/  ISETP.GE.AND P0, PT, R0, 0x1f, PT ;  /* 0x0000001f0000780c */ /* 0x020fda0003f06270 */
[----:B------:R-:W-:Y:S05]  /*35a0*/  @!P0 BRA `(.L_x_61) ;  /* 0x0000000000988947 */ /* 0x000fea0003800000 */
[----:B01234-:R-:W0:Y:S01]  /*35b0*/  S2R R9, SR_LANEID ;  /* 0x0000000000097919 */ /* 0x01fe220000000000 */
[----:B------:R-:W-:Y:S01]  /*35c0*/  VOTEU.ANY UR5, UPT, PT ;  /* 0x0000000000057886 */ /* 0x000fe200038e0100 */
[----:B------:R-:W1:Y:S01]  /*35d0*/  LDC.64 R10, c[0x0][0x3a0] ;  /* 0x0000e800ff0a7b82 */ /* 0x000e620000000a00 */
[----:B------:R-:W0:Y:S08]  /*35e0*/  FLO.U32 R14, UR5 ;  /* 0x00000005000e7d00 */ /* 0x000e3000080e0000 */
[----:B------:R-:W1:Y:S01]  /*35f0*/  POPC R13, UR5 ;  /* 0x00000005000d7d09 */ /* 0x000e620008000000 */
[----:B0-----:R-:W-:-:S13]  /*3600*/  ISETP.EQ.U32.AND P0, PT, R14, R9, PT ;  /* 0x000000090e00720c */ /* 0x001fda0003f02070 */
[----:B-1----:R-:W2:Y:S01]  /*3610*/  @P0 ATOMG.E.ADD.STRONG.GPU PT, R11, desc[UR10][R10.64], R13 ;  /* 0x8000000d0a0b09a8 */ /* 0x002ea200081ef10a */
[----:B------:R-:W0:Y:S02]  /*3620*/  S2R R15, SR_LTMASK ;  /* 0x00000000000f7919 */ /* 0x000e240000003900 */
[----:B0-----:R-:W-:-:S06]  /*3630*/  LOP3.LUT R15, R15, UR5, RZ, 0xc0, !PT ;  /* 0x000000050f0f7c12 */ /* 0x001fcc000f8ec0ff */
[----:B------:R-:W0:Y:S01]  /*3640*/  POPC R15, R15 ;  /* 0x0000000f000f7309 */ /* 0x000e220000000000 */
[----:B--2---:R-:W0:Y:S02]  /*3650*/  SHFL.IDX PT, R0, R11, R14, 0x1f ;  /* 0x00001f0e0b007589 */ /* 0x004e2400000e0000 */
[----:B0-----:R-:W-:-:S04]  /*3660*/  IMAD.IADD R0, R0, 0x1, R15 ;  /* 0x0000000100007824 */ /* 0x001fc800078e020f */
[C---:B------:R-:W-:Y:S01]  /*3670*/  IMAD R9, R0.reuse, R6, RZ ;  /* 0x0000000600097224 */ /* 0x040fe200078e02ff */
        /* <DEDUP_REMOVED lines=8> */
[----:B------:R-:W-:-:S06]  /*3700*/  UIADD3 UR5, UPT, UPT, UR4, 0x4, URZ ;  /* 0x0000000404057890 */ /* 0x000fcc000fffe0ff */
        /* <DEDUP_REMOVED lines=9> */
.L_x_63:
[----:B------:R-:W-:Y:S01]  /*37a0*/  MOV R11, R0 ;  /* 0x00000000000b7202 */ /* 0x000fe20000000f00 */
[----:B------:R-:W-:Y:S06]  /*37b0*/  BRA `(.L_x_64) ;  /* 0x0000000000107947 */ /* 0x000fec0003800000 */
.L_x_62:
[----:B------:R-:W-:Y:S01]  /*37c0*/  FMUL.FTZ R11, R0, R13 ;  /* 0x0000000d000b7220 */ /* 0x000fe20000410000 */
[----:B------:R-:W-:-:S03]  /*37d0*/  FMUL.FTZ R10, R13, 0.5 ;  /* 0x3f0000000d0a7820 */ /* 0x000fc60000410000 */
[----:B------:R-:W-:-:S04]  /*37e0*/  FFMA R0, -R11, R11, R0 ;  /* 0x0000000b0b007223 */ /* 0x000fc80000000100 */
[----:B------:R-:W-:-:S07]  /*37f0*/  FFMA R11, R0, R10, R11 ;  /* 0x0000000a000b7223 */ /* 0x000fce000000000b */
.L_x_64:
[----:B------:R1:W-:Y:S02]  /*3800*/  STG.E desc[UR10][R8.64+0x8], R11 ;  /* 0x0000080b08007986 */ /* 0x0003e4000c10190a */
.L_x_61:
[----:B------:R-:W-:Y:S05]  /*3810*/  BSYNC.RECONVERGENT B0 ;  /* 0x0000000000007941 */ /* 0x000fea0003800200 */
.L_x_60:
[----:B------:R-:W-:Y:S01]  /*3820*/  UIADD3 UR4, UPT, UPT, UR4, 0x10, URZ ;  /* 0x0000001004047890 */ /* 0x000fe2000fffe0ff */
[----:B------:R-:W-:-:S03]  /*3830*/  VIADD R12, R12, 0x10 ;  /* 0x000000100c0c7836 */ /* 0x000fc60000000000 */
[----:B------:R-:W-:-:S09]  /*3840*/  UISETP.NE.AND UP0, UPT, UR4, 0x4008, UPT ;  /* 0x000040080400788c */ /* 0x000fd2000bf05270 */
[----:B------:R-:W-:Y:S05]  /*3850*/  BRA.U UP0, `(.L_x_65) ;  /* 0xfffffff500447547 */ /* 0x000fea000b83ffff */
[----:B------:R-:W-:Y:S05]  /*3860*/  EXIT ;  /* 0x000000000000794d */ /* 0x000fea0003800000 */
        .weak           $__internal_0_$__cuda_sm20_sqrt_rn_f32_slowpath
        .type           $__internal_0_$__cuda_sm20_sqrt_rn_f32_slowpath,@function
        .size           $__internal_0_$__cuda_sm20_sqrt_rn_f32_slowpath,(.L_x_68 - $__internal_0_$__cuda_sm20_sqrt_rn_f32_slowpath)
$__internal_0_$__cuda_sm20_sqrt_rn_f32_slowpath:
[----:B------:R-:W-:-:S13]  /*3870*/  LOP3.LUT P0, RZ, R0, 0x7fffffff, RZ, 0xc0, !PT ;  /* 0x7fffffff00ff7812 */ /* 0x000fda000780c0ff */
[----:B------:R-:W-:Y:S01]  /*3880*/  @!P0 IMAD.MOV.U32 R10, RZ, RZ, R0 ;  /* 0x000000ffff0a8224 */ /* 0x000fe200078e0000 */
[----:B------:R-:W-:Y:S06]  /*3890*/  @!P0 BRA `(.L_x_66) ;  /* 0x0000000000408947 */ /* 0x000fec0003800000 */
[----:B------:R-:W-:-:S13]  /*38a0*/  FSETP.GEU.FTZ.AND P0, PT, R0, RZ, PT ;  /* 0x000000ff0000720b */ /* 0x000fda0003f1e000 */
[----:B------:R-:W-:Y:S01]  /*38b0*/  @!P0 MOV R10, 0x7fffffff ;  /* 0x7fffffff000a8802 */ /* 0x000fe20000000f00 */
[----:B------:R-:W-:Y:S06]  /*38c0*/  @!P0 BRA `(.L_x_66) ;  /* 0x0000000000348947 */ /* 0x000fec0003800000 */
[----:B------:R-:W-:-:S13]  /*38d0*/  FSETP.GTU.FTZ.AND P0, PT, |R0|, +INF , PT ;  /* 0x7f8000000000780b */ /* 0x000fda0003f1c200 */
[----:B------:R-:W-:Y:S01]  /*38e0*/  @P0 FADD.FTZ R10, R0, 1 ;  /* 0x3f800000000a0421 */ /* 0x000fe20000010000 */
[----:B------:R-:W-:Y:S06]  /*38f0*/  @P0 BRA `(.L_x_66) ;  /* 0x0000000000280947 */ /* 0x000fec0003800000 */
[----:B------:R-:W-:-:S13]  /*3900*/  FSETP.NEU.FTZ.AND P0, PT, |R0|, +INF , PT ;  /* 0x7f8000000000780b */ /* 0x000fda0003f1d200 */
[----:B------:R-:W-:-:S04]  /*3910*/  @P0 FFMA R11, R0, 1.84467440737095516160e+19, RZ ;  /* 0x5f800000000b0823 */ /* 0x000fc800000000ff */
[----:B------:R-:W0:Y:S02]  /*3920*/  @P0 MUFU.RSQ R10, R11 ;  /* 0x0000000b000a0308 */ /* 0x000e240000001400 */
[----:B0-----:R-:W-:Y:S01]  /*3930*/  @P0 FMUL.FTZ R14, R11, R10 ;  /* 0x0000000a0b0e0220 */ /* 0x001fe20000410000 */
[----:B------:R-:W-:Y:S01]  /*3940*/  @P0 FMUL.FTZ R15, R10, 0.5 ;  /* 0x3f0000000a0f0820 */ /* 0x000fe20000410000 */
[----:B------:R-:W-:Y:S02]  /*3950*/  @!P0 IMAD.MOV.U32 R10, RZ, RZ, R0 ;  /* 0x000000ffff0a8224 */ /* 0x000fe400078e0000 */
[----:B------:R-:W-:-:S04]  /*3960*/  @P0 FADD.FTZ R13, -R14, -RZ ;  /* 0x800000ff0e0d0221 */ /* 0x000fc80000010100 */
[----:B------:R-:W-:-:S04]  /*3970*/  @P0 FFMA R13, R14, R13, R11 ;  /* 0x0000000d0e0d0223 */ /* 0x000fc8000000000b */
[----:B------:R-:W-:-:S04]  /*3980*/  @P0 FFMA R13, R13, R15, R14 ;  /* 0x0000000f0d0d0223 */ /* 0x000fc8000000000e */
[----:B------:R-:W-:-:S07]  /*3990*/  @P0 FMUL.FTZ R10, R13, 2.3283064365386962891e-10 ;  /* 0x2f8000000d0a0820 */ /* 0x000fce0000410000 */
.L_x_66:
[----:B------:R-:W-:Y:S01]  /*39a0*/  IMAD.MOV.U32 R0, RZ, RZ, R10 ;  /* 0x000000ffff007224 */ /* 0x000fe200078e000a */
[----:B------:R-:W-:Y:S01]  /*39b0*/  MOV R10, R16 ;  /* 0x00000010000a7202 */ /* 0x000fe20000000f00 */
[----:B------:R-:W-:-:S04]  /*39c0*/  IMAD.MOV.U32 R11, RZ, RZ, 0x0 ;  /* 0x00000000ff0b7424 */ /* 0x000fc800078e00ff */
[----:B------:R-:W-:Y:S05]  /*39d0*/  RET.REL.NODEC R10 `(_Z10GridKernel9DataFrameS_Pj) ;  /* 0xffffffc40a887950 */ /* 0x000fea0003c3ffff */
.L_x_67:
[----:B------:R-:W-:-:S00]  /*39e0*/  BRA `(.L_x_67) ;  /* 0xfffffffc00fc7947 */ /* 0x000fc0000383ffff */
[----:B------:R-:W-:-:S00]  /*39f0*/  NOP ;  /* 0x0000000000007918 */ /* 0x000fc00000000000 */
        /* <DEDUP_REMOVED lines=8> */
.L_x_68:


//--------------------- .nv.shared.reserved.0     --------------------------
	.section	.nv.shared.reserved.0,"aw",@nobits
	.weak		__nv_reservedSMEM_offset_0_alias
	.size		__nv_reservedSMEM_offset_0_alias, 0, 64
	.other		__nv_reservedSMEM_offset_0_alias,@"STO_CUDA_RESERVED_SHARED STV_DEFAULT"
__nv_reservedSMEM_offset_0_alias:
	.zero		0
	.zero		64


//--------------------- .nv.constant0._Z10GridKernel9DataFrameS_Pj --------------------------
	.section	.nv.constant0._Z10GridKernel9DataFrameS_Pj,"a",@progbits
	.sectionflags	@""
	.align	4
.nv.constant0._Z10GridKernel9DataFrameS_Pj:
	.zero		936


//--------------------- SYMBOLS --------------------------

	.type		.nv.reservedSmem.offset0,@object
	.size		.nv.reservedSmem.offset0,0x4
